//
// Generated by NVIDIA NVVM Compiler
//
// Compiler Build ID: CL-36424714
// Cuda compilation tools, release 13.0, V13.0.88
// Based on NVVM 20.0.0
//

.version 9.0
.target sm_100
.address_size 64

	// .globl	_Z24find_delta_and_transposePfS_S_iiPFffE
// _ZZ13gemm_functionPKfS0_S0_PfiiiPFffEE1A has been demoted
// _ZZ13gemm_functionPKfS0_S0_PfiiiPFffEE1B has been demoted
// _ZZ14matmul_funcmulPKfS0_PfS1_iiiPFffEE1A has been demoted
// _ZZ14matmul_funcmulPKfS0_PfS1_iiiPFffEE1B has been demoted
// _ZZ14update_weightsPfS_S_iiifE1A has been demoted
// _ZZ14update_weightsPfS_S_iiifE1B has been demoted

.visible .entry _Z24find_delta_and_transposePfS_S_iiPFffE(
	.param .u64 .ptr .align 1 _Z24find_delta_and_transposePfS_S_iiPFffE_param_0,
	.param .u64 .ptr .align 1 _Z24find_delta_and_transposePfS_S_iiPFffE_param_1,
	.param .u64 .ptr .align 1 _Z24find_delta_and_transposePfS_S_iiPFffE_param_2,
	.param .u32 _Z24find_delta_and_transposePfS_S_iiPFffE_param_3,
	.param .u32 _Z24find_delta_and_transposePfS_S_iiPFffE_param_4,
	.param .u64 .ptr .align 1 _Z24find_delta_and_transposePfS_S_iiPFffE_param_5
)
{
	.reg .pred 	%p<4>;
	.reg .b32 	%r<13>;
	.reg .b32 	%f<7>;
	.reg .b64 	%rd<13>;

	ld.param.u64 	%rd1, [_Z24find_delta_and_transposePfS_S_iiPFffE_param_0];
	ld.param.u64 	%rd2, [_Z24find_delta_and_transposePfS_S_iiPFffE_param_1];
	ld.param.u64 	%rd3, [_Z24find_delta_and_transposePfS_S_iiPFffE_param_2];
	ld.param.u32 	%r3, [_Z24find_delta_and_transposePfS_S_iiPFffE_param_3];
	ld.param.u32 	%r4, [_Z24find_delta_and_transposePfS_S_iiPFffE_param_4];
	ld.param.u64 	%rd4, [_Z24find_delta_and_transposePfS_S_iiPFffE_param_5];
	mov.u32 	%r6, %ctaid.x;
	mov.u32 	%r7, %ctaid.y;
	mov.u32 	%r8, %tid.y;
	mov.u32 	%r9, %tid.x;
	add.s32 	%r10, %r7, %r8;
	add.s32 	%r11, %r6, %r9;
	mad.lo.s32 	%r1, %r4, %r10, %r11;
	mad.lo.s32 	%r2, %r3, %r11, %r10;
	setp.ge.s32 	%p1, %r10, %r3;
	setp.ge.s32 	%p2, %r11, %r4;
	or.pred  	%p3, %p1, %p2;
	@%p3 bra 	$L__BB0_2;
	cvta.to.global.u64 	%rd5, %rd1;
	cvta.to.global.u64 	%rd6, %rd2;
	cvta.to.global.u64 	%rd7, %rd3;
	mul.wide.s32 	%rd8, %r1, 4;
	add.s64 	%rd9, %rd5, %rd8;
	ld.global.f32 	%f1, [%rd9];
	add.s64 	%rd10, %rd6, %rd8;
	ld.global.f32 	%f2, [%rd10];
	sub.f32 	%f3, %f1, %f2;
	{ // callseq 0, 0
	.param .b32 param0;
	st.param.f32 	[param0], %f2;
	.param .b32 retval0;
	prototype_0 : .callprototype (.param .b32 _) _ (.param .b32 _);
	call (retval0), 
	%rd4, 
	(
	param0
	)
	, prototype_0;
	ld.param.f32 	%f4, [retval0];
	} // callseq 0
	mul.f32 	%f6, %f3, %f4;
	mul.wide.s32 	%rd11, %r2, 4;
	add.s64 	%rd12, %rd7, %rd11;
	st.global.f32 	[%rd12], %f6;
$L__BB0_2:
	ret;

}
	// .globl	_Z14dev_vec_matmulPKfS0_PfiiPFffE
.visible .entry _Z14dev_vec_matmulPKfS0_PfiiPFffE(
	.param .u64 .ptr .align 1 _Z14dev_vec_matmulPKfS0_PfiiPFffE_param_0,
	.param .u64 .ptr .align 1 _Z14dev_vec_matmulPKfS0_PfiiPFffE_param_1,
	.param .u64 .ptr .align 1 _Z14dev_vec_matmulPKfS0_PfiiPFffE_param_2,
	.param .u32 _Z14dev_vec_matmulPKfS0_PfiiPFffE_param_3,
	.param .u32 _Z14dev_vec_matmulPKfS0_PfiiPFffE_param_4,
	.param .u64 .ptr .align 1 _Z14dev_vec_matmulPKfS0_PfiiPFffE_param_5
)
{
	.reg .pred 	%p<10>;
	.reg .b32 	%r<7>;
	.reg .b32 	%f<114>;
	.reg .b64 	%rd<64>;

	ld.param.u64 	%rd30, [_Z14dev_vec_matmulPKfS0_PfiiPFffE_param_0];
	ld.param.u64 	%rd31, [_Z14dev_vec_matmulPKfS0_PfiiPFffE_param_1];
	ld.param.u64 	%rd28, [_Z14dev_vec_matmulPKfS0_PfiiPFffE_param_2];
	ld.param.u32 	%r2, [_Z14dev_vec_matmulPKfS0_PfiiPFffE_param_4];
	ld.param.u64 	%rd29, [_Z14dev_vec_matmulPKfS0_PfiiPFffE_param_5];
	cvta.to.global.u64 	%rd1, %rd31;
	cvta.to.global.u64 	%rd2, %rd30;
	mov.u32 	%r1, %tid.x;
	cvt.s64.s32 	%rd3, %r2;
	setp.eq.s32 	%p1, %r2, 0;
	mov.f32 	%f113, 0f00000000;
	@%p1 bra 	$L__BB1_13;
	mul.lo.s32 	%r3, %r2, %r1;
	cvt.s64.s32 	%rd4, %r3;
	setp.lt.u32 	%p2, %r2, 16;
	mov.f32 	%f113, 0f00000000;
	mov.b64 	%rd59, 0;
	@%p2 bra 	$L__BB1_4;
	and.b64  	%rd59, %rd3, -16;
	shl.b64 	%rd33, %rd4, 2;
	add.s64 	%rd34, %rd33, %rd2;
	add.s64 	%rd56, %rd34, 32;
	add.s64 	%rd55, %rd1, 32;
	mov.f32 	%f113, 0f00000000;
	mov.u64 	%rd57, %rd59;
$L__BB1_3:
	.pragma "nounroll";
	ld.global.f32 	%f18, [%rd56+-32];
	ld.global.f32 	%f19, [%rd55+-32];
	fma.rn.f32 	%f20, %f18, %f19, %f113;
	ld.global.f32 	%f21, [%rd56+-28];
	ld.global.f32 	%f22, [%rd55+-28];
	fma.rn.f32 	%f23, %f21, %f22, %f20;
	ld.global.f32 	%f24, [%rd56+-24];
	ld.global.f32 	%f25, [%rd55+-24];
	fma.rn.f32 	%f26, %f24, %f25, %f23;
	ld.global.f32 	%f27, [%rd56+-20];
	ld.global.f32 	%f28, [%rd55+-20];
	fma.rn.f32 	%f29, %f27, %f28, %f26;
	ld.global.f32 	%f30, [%rd56+-16];
	ld.global.f32 	%f31, [%rd55+-16];
	fma.rn.f32 	%f32, %f30, %f31, %f29;
	ld.global.f32 	%f33, [%rd56+-12];
	ld.global.f32 	%f34, [%rd55+-12];
	fma.rn.f32 	%f35, %f33, %f34, %f32;
	ld.global.f32 	%f36, [%rd56+-8];
	ld.global.f32 	%f37, [%rd55+-8];
	fma.rn.f32 	%f38, %f36, %f37, %f35;
	ld.global.f32 	%f39, [%rd56+-4];
	ld.global.f32 	%f40, [%rd55+-4];
	fma.rn.f32 	%f41, %f39, %f40, %f38;
	ld.global.f32 	%f42, [%rd56];
	ld.global.f32 	%f43, [%rd55];
	fma.rn.f32 	%f44, %f42, %f43, %f41;
	ld.global.f32 	%f45, [%rd56+4];
	ld.global.f32 	%f46, [%rd55+4];
	fma.rn.f32 	%f47, %f45, %f46, %f44;
	ld.global.f32 	%f48, [%rd56+8];
	ld.global.f32 	%f49, [%rd55+8];
	fma.rn.f32 	%f50, %f48, %f49, %f47;
	ld.global.f32 	%f51, [%rd56+12];
	ld.global.f32 	%f52, [%rd55+12];
	fma.rn.f32 	%f53, %f51, %f52, %f50;
	ld.global.f32 	%f54, [%rd56+16];
	ld.global.f32 	%f55, [%rd55+16];
	fma.rn.f32 	%f56, %f54, %f55, %f53;
	ld.global.f32 	%f57, [%rd56+20];
	ld.global.f32 	%f58, [%rd55+20];
	fma.rn.f32 	%f59, %f57, %f58, %f56;
	ld.global.f32 	%f60, [%rd56+24];
	ld.global.f32 	%f61, [%rd55+24];
	fma.rn.f32 	%f62, %f60, %f61, %f59;
	ld.global.f32 	%f63, [%rd56+28];
	ld.global.f32 	%f64, [%rd55+28];
	fma.rn.f32 	%f113, %f63, %f64, %f62;
	add.s64 	%rd57, %rd57, -16;
	add.s64 	%rd56, %rd56, 64;
	add.s64 	%rd55, %rd55, 64;
	setp.ne.s64 	%p3, %rd57, 0;
	@%p3 bra 	$L__BB1_3;
$L__BB1_4:
	and.b32  	%r4, %r2, 15;
	setp.eq.s32 	%p4, %r4, 0;
	@%p4 bra 	$L__BB1_13;
	and.b64  	%rd35, %rd3, 15;
	add.s64 	%rd36, %rd35, -1;
	setp.lt.u64 	%p5, %rd36, 7;
	@%p5 bra 	$L__BB1_7;
	add.s64 	%rd37, %rd59, %rd4;
	shl.b64 	%rd38, %rd37, 2;
	add.s64 	%rd39, %rd2, %rd38;
	ld.global.f32 	%f66, [%rd39];
	shl.b64 	%rd40, %rd59, 2;
	add.s64 	%rd41, %rd1, %rd40;
	ld.global.f32 	%f67, [%rd41];
	fma.rn.f32 	%f68, %f66, %f67, %f113;
	ld.global.f32 	%f69, [%rd39+4];
	ld.global.f32 	%f70, [%rd41+4];
	fma.rn.f32 	%f71, %f69, %f70, %f68;
	ld.global.f32 	%f72, [%rd39+8];
	ld.global.f32 	%f73, [%rd41+8];
	fma.rn.f32 	%f74, %f72, %f73, %f71;
	ld.global.f32 	%f75, [%rd39+12];
	ld.global.f32 	%f76, [%rd41+12];
	fma.rn.f32 	%f77, %f75, %f76, %f74;
	ld.global.f32 	%f78, [%rd39+16];
	ld.global.f32 	%f79, [%rd41+16];
	fma.rn.f32 	%f80, %f78, %f79, %f77;
	ld.global.f32 	%f81, [%rd39+20];
	ld.global.f32 	%f82, [%rd41+20];
	fma.rn.f32 	%f83, %f81, %f82, %f80;
	ld.global.f32 	%f84, [%rd39+24];
	ld.global.f32 	%f85, [%rd41+24];
	fma.rn.f32 	%f86, %f84, %f85, %f83;
	ld.global.f32 	%f87, [%rd39+28];
	ld.global.f32 	%f88, [%rd41+28];
	fma.rn.f32 	%f113, %f87, %f88, %f86;
	add.s64 	%rd59, %rd59, 8;
$L__BB1_7:
	and.b32  	%r5, %r2, 7;
	setp.eq.s32 	%p6, %r5, 0;
	@%p6 bra 	$L__BB1_13;
	and.b64  	%rd42, %rd3, 7;
	add.s64 	%rd43, %rd42, -1;
	setp.lt.u64 	%p7, %rd43, 3;
	@%p7 bra 	$L__BB1_10;
	add.s64 	%rd44, %rd59, %rd4;
	shl.b64 	%rd45, %rd44, 2;
	add.s64 	%rd46, %rd2, %rd45;
	ld.global.f32 	%f90, [%rd46];
	shl.b64 	%rd47, %rd59, 2;
	add.s64 	%rd48, %rd1, %rd47;
	ld.global.f32 	%f91, [%rd48];
	fma.rn.f32 	%f92, %f90, %f91, %f113;
	ld.global.f32 	%f93, [%rd46+4];
	ld.global.f32 	%f94, [%rd48+4];
	fma.rn.f32 	%f95, %f93, %f94, %f92;
	ld.global.f32 	%f96, [%rd46+8];
	ld.global.f32 	%f97, [%rd48+8];
	fma.rn.f32 	%f98, %f96, %f97, %f95;
	ld.global.f32 	%f99, [%rd46+12];
	ld.global.f32 	%f100, [%rd48+12];
	fma.rn.f32 	%f113, %f99, %f100, %f98;
	add.s64 	%rd59, %rd59, 4;
$L__BB1_10:
	and.b32  	%r6, %r2, 3;
	setp.eq.s32 	%p8, %r6, 0;
	@%p8 bra 	$L__BB1_13;
	shl.b64 	%rd49, %rd59, 2;
	add.s64 	%rd63, %rd1, %rd49;
	add.s64 	%rd50, %rd59, %rd4;
	shl.b64 	%rd51, %rd50, 2;
	add.s64 	%rd62, %rd2, %rd51;
	and.b64  	%rd61, %rd3, 3;
$L__BB1_12:
	.pragma "nounroll";
	ld.global.f32 	%f101, [%rd62];
	ld.global.f32 	%f102, [%rd63];
	fma.rn.f32 	%f113, %f101, %f102, %f113;
	add.s64 	%rd63, %rd63, 4;
	add.s64 	%rd62, %rd62, 4;
	add.s64 	%rd61, %rd61, -1;
	setp.ne.s64 	%p9, %rd61, 0;
	@%p9 bra 	$L__BB1_12;
$L__BB1_13:
	cvta.to.global.u64 	%rd52, %rd28;
	{ // callseq 1, 0
	.param .b32 param0;
	st.param.f32 	[param0], %f113;
	.param .b32 retval0;
	prototype_1 : .callprototype (.param .b32 _) _ (.param .b32 _);
	call (retval0), 
	%rd29, 
	(
	param0
	)
	, prototype_1;
	ld.param.f32 	%f103, [retval0];
	} // callseq 1
	mul.wide.u32 	%rd53, %r1, 4;
	add.s64 	%rd54, %rd52, %rd53;
	st.global.f32 	[%rd54], %f103;
	ret;

}
	// .globl	_Z13gemm_functionPKfS0_S0_PfiiiPFffE
.visible .entry _Z13gemm_functionPKfS0_S0_PfiiiPFffE(
	.param .u64 .ptr .align 1 _Z13gemm_functionPKfS0_S0_PfiiiPFffE_param_0,
	.param .u64 .ptr .align 1 _Z13gemm_functionPKfS0_S0_PfiiiPFffE_param_1,
	.param .u64 .ptr .align 1 _Z13gemm_functionPKfS0_S0_PfiiiPFffE_param_2,
	.param .u64 .ptr .align 1 _Z13gemm_functionPKfS0_S0_PfiiiPFffE_param_3,
	.param .u32 _Z13gemm_functionPKfS0_S0_PfiiiPFffE_param_4,
	.param .u32 _Z13gemm_functionPKfS0_S0_PfiiiPFffE_param_5,
	.param .u32 _Z13gemm_functionPKfS0_S0_PfiiiPFffE_param_6,
	.param .u64 .ptr .align 1 _Z13gemm_functionPKfS0_S0_PfiiiPFffE_param_7
)
{
	.reg .pred 	%p<13>;
	.reg .b32 	%r<47>;
	.reg .b32 	%f<102>;
	.reg .b64 	%rd<59>;
	// demoted variable
	.shared .align 4 .b8 _ZZ13gemm_functionPKfS0_S0_PfiiiPFffEE1A[4];
	// demoted variable
	.shared .align 4 .b8 _ZZ13gemm_functionPKfS0_S0_PfiiiPFffEE1B[4];
	ld.param.u64 	%rd9, [_Z13gemm_functionPKfS0_S0_PfiiiPFffE_param_0];
	ld.param.u64 	%rd10, [_Z13gemm_functionPKfS0_S0_PfiiiPFffE_param_1];
	ld.param.u64 	%rd7, [_Z13gemm_functionPKfS0_S0_PfiiiPFffE_param_3];
	ld.param.u32 	%r26, [_Z13gemm_functionPKfS0_S0_PfiiiPFffE_param_4];
	ld.param.u32 	%r27, [_Z13gemm_functionPKfS0_S0_PfiiiPFffE_param_5];
	ld.param.u32 	%r25, [_Z13gemm_functionPKfS0_S0_PfiiiPFffE_param_6];
	ld.param.u64 	%rd8, [_Z13gemm_functionPKfS0_S0_PfiiiPFffE_param_7];
	cvta.to.global.u64 	%rd1, %rd10;
	cvta.to.global.u64 	%rd2, %rd9;
	mov.u32 	%r1, %ctaid.x;
	mov.u32 	%r2, %ctaid.y;
	mov.u32 	%r3, %tid.y;
	mov.u32 	%r4, %tid.x;
	add.s32 	%r5, %r2, %r3;
	add.s32 	%r28, %r1, %r4;
	setp.ge.s32 	%p1, %r5, %r26;
	setp.ge.s32 	%p2, %r28, %r27;
	or.pred  	%p3, %p1, %p2;
	@%p3 bra 	$L__BB2_14;
	setp.lt.s32 	%p4, %r25, 1;
	mov.f32 	%f101, 0f00000000;
	@%p4 bra 	$L__BB2_13;
	mul.lo.s32 	%r7, %r25, %r2;
	shl.b32 	%r30, %r3, 2;
	mov.u32 	%r31, _ZZ13gemm_functionPKfS0_S0_PfiiiPFffEE1A;
	add.s32 	%r8, %r31, %r30;
	shl.b32 	%r32, %r4, 2;
	mov.u32 	%r33, _ZZ13gemm_functionPKfS0_S0_PfiiiPFffEE1B;
	add.s32 	%r9, %r33, %r32;
	and.b32  	%r10, %r25, 7;
	setp.lt.u32 	%p5, %r25, 8;
	mov.f32 	%f101, 0f00000000;
	mov.b32 	%r45, 0;
	@%p5 bra 	$L__BB2_5;
	and.b32  	%r45, %r25, 2147483640;
	neg.s32 	%r43, %r45;
	shl.b32 	%r13, %r27, 3;
	mul.wide.u32 	%rd11, %r7, 4;
	add.s64 	%rd12, %rd11, %rd2;
	add.s64 	%rd58, %rd12, 16;
	mov.f32 	%f101, 0f00000000;
	mul.wide.s32 	%rd15, %r27, 4;
	mov.u32 	%r42, %r1;
$L__BB2_4:
	.pragma "nounroll";
	ld.global.f32 	%f17, [%rd58+-16];
	st.shared.f32 	[_ZZ13gemm_functionPKfS0_S0_PfiiiPFffEE1A], %f17;
	mul.wide.s32 	%rd13, %r42, 4;
	add.s64 	%rd14, %rd1, %rd13;
	ld.global.f32 	%f18, [%rd14];
	st.shared.f32 	[_ZZ13gemm_functionPKfS0_S0_PfiiiPFffEE1B], %f18;
	bar.sync 	0;
	ld.shared.f32 	%f19, [%r8];
	ld.shared.f32 	%f20, [%r9];
	fma.rn.f32 	%f21, %f19, %f20, %f101;
	bar.sync 	0;
	ld.global.f32 	%f22, [%rd58+-12];
	st.shared.f32 	[_ZZ13gemm_functionPKfS0_S0_PfiiiPFffEE1A], %f22;
	add.s64 	%rd16, %rd14, %rd15;
	ld.global.f32 	%f23, [%rd16];
	st.shared.f32 	[_ZZ13gemm_functionPKfS0_S0_PfiiiPFffEE1B], %f23;
	bar.sync 	0;
	ld.shared.f32 	%f24, [%r8];
	ld.shared.f32 	%f25, [%r9];
	fma.rn.f32 	%f26, %f24, %f25, %f21;
	bar.sync 	0;
	ld.global.f32 	%f27, [%rd58+-8];
	st.shared.f32 	[_ZZ13gemm_functionPKfS0_S0_PfiiiPFffEE1A], %f27;
	add.s64 	%rd17, %rd16, %rd15;
	ld.global.f32 	%f28, [%rd17];
	st.shared.f32 	[_ZZ13gemm_functionPKfS0_S0_PfiiiPFffEE1B], %f28;
	bar.sync 	0;
	ld.shared.f32 	%f29, [%r8];
	ld.shared.f32 	%f30, [%r9];
	fma.rn.f32 	%f31, %f29, %f30, %f26;
	bar.sync 	0;
	ld.global.f32 	%f32, [%rd58+-4];
	st.shared.f32 	[_ZZ13gemm_functionPKfS0_S0_PfiiiPFffEE1A], %f32;
	add.s64 	%rd18, %rd17, %rd15;
	ld.global.f32 	%f33, [%rd18];
	st.shared.f32 	[_ZZ13gemm_functionPKfS0_S0_PfiiiPFffEE1B], %f33;
	bar.sync 	0;
	ld.shared.f32 	%f34, [%r8];
	ld.shared.f32 	%f35, [%r9];
	fma.rn.f32 	%f36, %f34, %f35, %f31;
	bar.sync 	0;
	ld.global.f32 	%f37, [%rd58];
	st.shared.f32 	[_ZZ13gemm_functionPKfS0_S0_PfiiiPFffEE1A], %f37;
	add.s64 	%rd19, %rd18, %rd15;
	ld.global.f32 	%f38, [%rd19];
	st.shared.f32 	[_ZZ13gemm_functionPKfS0_S0_PfiiiPFffEE1B], %f38;
	bar.sync 	0;
	ld.shared.f32 	%f39, [%r8];
	ld.shared.f32 	%f40, [%r9];
	fma.rn.f32 	%f41, %f39, %f40, %f36;
	bar.sync 	0;
	ld.global.f32 	%f42, [%rd58+4];
	st.shared.f32 	[_ZZ13gemm_functionPKfS0_S0_PfiiiPFffEE1A], %f42;
	add.s64 	%rd20, %rd19, %rd15;
	ld.global.f32 	%f43, [%rd20];
	st.shared.f32 	[_ZZ13gemm_functionPKfS0_S0_PfiiiPFffEE1B], %f43;
	bar.sync 	0;
	ld.shared.f32 	%f44, [%r8];
	ld.shared.f32 	%f45, [%r9];
	fma.rn.f32 	%f46, %f44, %f45, %f41;
	bar.sync 	0;
	ld.global.f32 	%f47, [%rd58+8];
	st.shared.f32 	[_ZZ13gemm_functionPKfS0_S0_PfiiiPFffEE1A], %f47;
	add.s64 	%rd21, %rd20, %rd15;
	ld.global.f32 	%f48, [%rd21];
	st.shared.f32 	[_ZZ13gemm_functionPKfS0_S0_PfiiiPFffEE1B], %f48;
	bar.sync 	0;
	ld.shared.f32 	%f49, [%r8];
	ld.shared.f32 	%f50, [%r9];
	fma.rn.f32 	%f51, %f49, %f50, %f46;
	bar.sync 	0;
	ld.global.f32 	%f52, [%rd58+12];
	st.shared.f32 	[_ZZ13gemm_functionPKfS0_S0_PfiiiPFffEE1A], %f52;
	add.s64 	%rd22, %rd21, %rd15;
	ld.global.f32 	%f53, [%rd22];
	st.shared.f32 	[_ZZ13gemm_functionPKfS0_S0_PfiiiPFffEE1B], %f53;
	bar.sync 	0;
	ld.shared.f32 	%f54, [%r8];
	ld.shared.f32 	%f55, [%r9];
	fma.rn.f32 	%f101, %f54, %f55, %f51;
	bar.sync 	0;
	add.s32 	%r43, %r43, 8;
	add.s32 	%r42, %r42, %r13;
	add.s64 	%rd58, %rd58, 32;
	setp.ne.s32 	%p6, %r43, 0;
	@%p6 bra 	$L__BB2_4;
$L__BB2_5:
	setp.eq.s32 	%p7, %r10, 0;
	@%p7 bra 	$L__BB2_13;
	and.b32  	%r19, %r25, 3;
	setp.lt.u32 	%p8, %r10, 4;
	@%p8 bra 	$L__BB2_8;
	add.s32 	%r34, %r45, %r7;
	mul.wide.u32 	%rd23, %r34, 4;
	add.s64 	%rd24, %rd2, %rd23;
	ld.global.f32 	%f57, [%rd24];
	st.shared.f32 	[_ZZ13gemm_functionPKfS0_S0_PfiiiPFffEE1A], %f57;
	mad.lo.s32 	%r35, %r45, %r27, %r1;
	mul.wide.s32 	%rd25, %r35, 4;
	add.s64 	%rd26, %rd1, %rd25;
	ld.global.f32 	%f58, [%rd26];
	st.shared.f32 	[_ZZ13gemm_functionPKfS0_S0_PfiiiPFffEE1B], %f58;
	bar.sync 	0;
	ld.shared.f32 	%f59, [%r8];
	ld.shared.f32 	%f60, [%r9];
	fma.rn.f32 	%f61, %f59, %f60, %f101;
	bar.sync 	0;
	cvt.u64.u32 	%rd27, %r7;
	cvt.u64.u32 	%rd28, %r45;
	add.s64 	%rd29, %rd28, %rd27;
	shl.b64 	%rd30, %rd29, 2;
	add.s64 	%rd31, %rd2, %rd30;
	ld.global.f32 	%f62, [%rd31+4];
	st.shared.f32 	[_ZZ13gemm_functionPKfS0_S0_PfiiiPFffEE1A], %f62;
	mul.wide.s32 	%rd32, %r27, 4;
	add.s64 	%rd33, %rd26, %rd32;
	ld.global.f32 	%f63, [%rd33];
	st.shared.f32 	[_ZZ13gemm_functionPKfS0_S0_PfiiiPFffEE1B], %f63;
	bar.sync 	0;
	ld.shared.f32 	%f64, [%r8];
	ld.shared.f32 	%f65, [%r9];
	fma.rn.f32 	%f66, %f64, %f65, %f61;
	bar.sync 	0;
	ld.global.f32 	%f67, [%rd31+8];
	st.shared.f32 	[_ZZ13gemm_functionPKfS0_S0_PfiiiPFffEE1A], %f67;
	add.s64 	%rd34, %rd33, %rd32;
	ld.global.f32 	%f68, [%rd34];
	st.shared.f32 	[_ZZ13gemm_functionPKfS0_S0_PfiiiPFffEE1B], %f68;
	bar.sync 	0;
	ld.shared.f32 	%f69, [%r8];
	ld.shared.f32 	%f70, [%r9];
	fma.rn.f32 	%f71, %f69, %f70, %f66;
	bar.sync 	0;
	ld.global.f32 	%f72, [%rd31+12];
	st.shared.f32 	[_ZZ13gemm_functionPKfS0_S0_PfiiiPFffEE1A], %f72;
	add.s64 	%rd35, %rd34, %rd32;
	ld.global.f32 	%f73, [%rd35];
	st.shared.f32 	[_ZZ13gemm_functionPKfS0_S0_PfiiiPFffEE1B], %f73;
	bar.sync 	0;
	ld.shared.f32 	%f74, [%r8];
	ld.shared.f32 	%f75, [%r9];
	fma.rn.f32 	%f101, %f74, %f75, %f71;
	bar.sync 	0;
	add.s32 	%r45, %r45, 4;
$L__BB2_8:
	setp.eq.s32 	%p9, %r19, 0;
	@%p9 bra 	$L__BB2_13;
	setp.eq.s32 	%p10, %r19, 1;
	@%p10 bra 	$L__BB2_11;
	add.s32 	%r36, %r45, %r7;
	mul.wide.u32 	%rd36, %r36, 4;
	add.s64 	%rd37, %rd2, %rd36;
	ld.global.f32 	%f77, [%rd37];
	st.shared.f32 	[_ZZ13gemm_functionPKfS0_S0_PfiiiPFffEE1A], %f77;
	mad.lo.s32 	%r37, %r45, %r27, %r1;
	mul.wide.s32 	%rd38, %r37, 4;
	add.s64 	%rd39, %rd1, %rd38;
	ld.global.f32 	%f78, [%rd39];
	st.shared.f32 	[_ZZ13gemm_functionPKfS0_S0_PfiiiPFffEE1B], %f78;
	bar.sync 	0;
	ld.shared.f32 	%f79, [%r8];
	ld.shared.f32 	%f80, [%r9];
	fma.rn.f32 	%f81, %f79, %f80, %f101;
	bar.sync 	0;
	cvt.u64.u32 	%rd40, %r7;
	cvt.u64.u32 	%rd41, %r45;
	add.s64 	%rd42, %rd41, %rd40;
	shl.b64 	%rd43, %rd42, 2;
	add.s64 	%rd44, %rd2, %rd43;
	ld.global.f32 	%f82, [%rd44+4];
	st.shared.f32 	[_ZZ13gemm_functionPKfS0_S0_PfiiiPFffEE1A], %f82;
	mul.wide.s32 	%rd45, %r27, 4;
	add.s64 	%rd46, %rd39, %rd45;
	ld.global.f32 	%f83, [%rd46];
	st.shared.f32 	[_ZZ13gemm_functionPKfS0_S0_PfiiiPFffEE1B], %f83;
	bar.sync 	0;
	ld.shared.f32 	%f84, [%r8];
	ld.shared.f32 	%f85, [%r9];
	fma.rn.f32 	%f101, %f84, %f85, %f81;
	bar.sync 	0;
	add.s32 	%r45, %r45, 2;
$L__BB2_11:
	and.b32  	%r38, %r25, 1;
	setp.eq.b32 	%p11, %r38, 1;
	not.pred 	%p12, %p11;
	@%p12 bra 	$L__BB2_13;
	add.s32 	%r39, %r45, %r7;
	mul.wide.u32 	%rd47, %r39, 4;
	add.s64 	%rd48, %rd2, %rd47;
	ld.global.f32 	%f86, [%rd48];
	st.shared.f32 	[_ZZ13gemm_functionPKfS0_S0_PfiiiPFffEE1A], %f86;
	mad.lo.s32 	%r40, %r45, %r27, %r1;
	mul.wide.s32 	%rd49, %r40, 4;
	add.s64 	%rd50, %rd1, %rd49;
	ld.global.f32 	%f87, [%rd50];
	st.shared.f32 	[_ZZ13gemm_functionPKfS0_S0_PfiiiPFffEE1B], %f87;
	bar.sync 	0;
	ld.shared.f32 	%f88, [%r8];
	ld.shared.f32 	%f89, [%r9];
	fma.rn.f32 	%f101, %f88, %f89, %f101;
	bar.sync 	0;
$L__BB2_13:
	ld.param.u64 	%rd57, [_Z13gemm_functionPKfS0_S0_PfiiiPFffE_param_2];
	cvta.to.global.u64 	%rd51, %rd57;
	mul.wide.u32 	%rd52, %r5, 4;
	add.s64 	%rd53, %rd51, %rd52;
	ld.global.f32 	%f90, [%rd53];
	add.f32 	%f91, %f101, %f90;
	{ // callseq 2, 0
	.param .b32 param0;
	st.param.f32 	[param0], %f91;
	.param .b32 retval0;
	prototype_2 : .callprototype (.param .b32 _) _ (.param .b32 _);
	call (retval0), 
	%rd8, 
	(
	param0
	)
	, prototype_2;
	ld.param.f32 	%f92, [retval0];
	} // callseq 2
	mad.lo.s32 	%r41, %r27, %r5, %r28;
	cvta.to.global.u64 	%rd54, %rd7;
	mul.wide.u32 	%rd55, %r41, 4;
	add.s64 	%rd56, %rd54, %rd55;
	st.global.f32 	[%rd56], %f92;
$L__BB2_14:
	ret;

}
	// .globl	_Z14matmul_funcmulPKfS0_PfS1_iiiPFffE
.visible .entry _Z14matmul_funcmulPKfS0_PfS1_iiiPFffE(
	.param .u64 .ptr .align 1 _Z14matmul_funcmulPKfS0_PfS1_iiiPFffE_param_0,
	.param .u64 .ptr .align 1 _Z14matmul_funcmulPKfS0_PfS1_iiiPFffE_param_1,
	.param .u64 .ptr .align 1 _Z14matmul_funcmulPKfS0_PfS1_iiiPFffE_param_2,
	.param .u64 .ptr .align 1 _Z14matmul_funcmulPKfS0_PfS1_iiiPFffE_param_3,
	.param .u32 _Z14matmul_funcmulPKfS0_PfS1_iiiPFffE_param_4,
	.param .u32 _Z14matmul_funcmulPKfS0_PfS1_iiiPFffE_param_5,
	.param .u32 _Z14matmul_funcmulPKfS0_PfS1_iiiPFffE_param_6,
	.param .u64 .ptr .align 1 _Z14matmul_funcmulPKfS0_PfS1_iiiPFffE_param_7
)
{
	.reg .pred 	%p<13>;
	.reg .b32 	%r<48>;
	.reg .b32 	%f<102>;
	.reg .b64 	%rd<59>;
	// demoted variable
	.shared .align 4 .b8 _ZZ14matmul_funcmulPKfS0_PfS1_iiiPFffEE1A[4];
	// demoted variable
	.shared .align 4 .b8 _ZZ14matmul_funcmulPKfS0_PfS1_iiiPFffEE1B[4];
	ld.param.u64 	%rd9, [_Z14matmul_funcmulPKfS0_PfS1_iiiPFffE_param_0];
	ld.param.u64 	%rd10, [_Z14matmul_funcmulPKfS0_PfS1_iiiPFffE_param_1];
	ld.param.u64 	%rd7, [_Z14matmul_funcmulPKfS0_PfS1_iiiPFffE_param_3];
	ld.param.u32 	%r24, [_Z14matmul_funcmulPKfS0_PfS1_iiiPFffE_param_4];
	ld.param.u32 	%r27, [_Z14matmul_funcmulPKfS0_PfS1_iiiPFffE_param_5];
	ld.param.u32 	%r26, [_Z14matmul_funcmulPKfS0_PfS1_iiiPFffE_param_6];
	ld.param.u64 	%rd8, [_Z14matmul_funcmulPKfS0_PfS1_iiiPFffE_param_7];
	cvta.to.global.u64 	%rd1, %rd10;
	cvta.to.global.u64 	%rd2, %rd9;
	mov.u32 	%r1, %ctaid.x;
	mov.u32 	%r2, %ctaid.y;
	mov.u32 	%r3, %tid.y;
	mov.u32 	%r4, %tid.x;
	add.s32 	%r5, %r2, %r3;
	add.s32 	%r28, %r1, %r4;
	setp.ge.s32 	%p1, %r5, %r24;
	setp.ge.s32 	%p2, %r28, %r27;
	or.pred  	%p3, %p1, %p2;
	@%p3 bra 	$L__BB3_14;
	setp.lt.s32 	%p4, %r26, 1;
	mov.f32 	%f101, 0f00000000;
	@%p4 bra 	$L__BB3_13;
	mul.lo.s32 	%r7, %r26, %r2;
	shl.b32 	%r30, %r3, 2;
	mov.u32 	%r31, _ZZ14matmul_funcmulPKfS0_PfS1_iiiPFffEE1A;
	add.s32 	%r8, %r31, %r30;
	shl.b32 	%r32, %r4, 2;
	mov.u32 	%r33, _ZZ14matmul_funcmulPKfS0_PfS1_iiiPFffEE1B;
	add.s32 	%r9, %r33, %r32;
	and.b32  	%r10, %r26, 7;
	setp.lt.u32 	%p5, %r26, 8;
	mov.f32 	%f101, 0f00000000;
	mov.b32 	%r46, 0;
	@%p5 bra 	$L__BB3_5;
	and.b32  	%r46, %r26, 2147483640;
	neg.s32 	%r44, %r46;
	shl.b32 	%r13, %r27, 3;
	mul.wide.u32 	%rd11, %r7, 4;
	add.s64 	%rd12, %rd11, %rd2;
	add.s64 	%rd58, %rd12, 16;
	mov.f32 	%f101, 0f00000000;
	mul.wide.s32 	%rd15, %r27, 4;
	mov.u32 	%r43, %r1;
$L__BB3_4:
	.pragma "nounroll";
	ld.global.f32 	%f17, [%rd58+-16];
	st.shared.f32 	[_ZZ14matmul_funcmulPKfS0_PfS1_iiiPFffEE1A], %f17;
	mul.wide.s32 	%rd13, %r43, 4;
	add.s64 	%rd14, %rd1, %rd13;
	ld.global.f32 	%f18, [%rd14];
	st.shared.f32 	[_ZZ14matmul_funcmulPKfS0_PfS1_iiiPFffEE1B], %f18;
	bar.sync 	0;
	ld.shared.f32 	%f19, [%r8];
	ld.shared.f32 	%f20, [%r9];
	fma.rn.f32 	%f21, %f19, %f20, %f101;
	bar.sync 	0;
	ld.global.f32 	%f22, [%rd58+-12];
	st.shared.f32 	[_ZZ14matmul_funcmulPKfS0_PfS1_iiiPFffEE1A], %f22;
	add.s64 	%rd16, %rd14, %rd15;
	ld.global.f32 	%f23, [%rd16];
	st.shared.f32 	[_ZZ14matmul_funcmulPKfS0_PfS1_iiiPFffEE1B], %f23;
	bar.sync 	0;
	ld.shared.f32 	%f24, [%r8];
	ld.shared.f32 	%f25, [%r9];
	fma.rn.f32 	%f26, %f24, %f25, %f21;
	bar.sync 	0;
	ld.global.f32 	%f27, [%rd58+-8];
	st.shared.f32 	[_ZZ14matmul_funcmulPKfS0_PfS1_iiiPFffEE1A], %f27;
	add.s64 	%rd17, %rd16, %rd15;
	ld.global.f32 	%f28, [%rd17];
	st.shared.f32 	[_ZZ14matmul_funcmulPKfS0_PfS1_iiiPFffEE1B], %f28;
	bar.sync 	0;
	ld.shared.f32 	%f29, [%r8];
	ld.shared.f32 	%f30, [%r9];
	fma.rn.f32 	%f31, %f29, %f30, %f26;
	bar.sync 	0;
	ld.global.f32 	%f32, [%rd58+-4];
	st.shared.f32 	[_ZZ14matmul_funcmulPKfS0_PfS1_iiiPFffEE1A], %f32;
	add.s64 	%rd18, %rd17, %rd15;
	ld.global.f32 	%f33, [%rd18];
	st.shared.f32 	[_ZZ14matmul_funcmulPKfS0_PfS1_iiiPFffEE1B], %f33;
	bar.sync 	0;
	ld.shared.f32 	%f34, [%r8];
	ld.shared.f32 	%f35, [%r9];
	fma.rn.f32 	%f36, %f34, %f35, %f31;
	bar.sync 	0;
	ld.global.f32 	%f37, [%rd58];
	st.shared.f32 	[_ZZ14matmul_funcmulPKfS0_PfS1_iiiPFffEE1A], %f37;
	add.s64 	%rd19, %rd18, %rd15;
	ld.global.f32 	%f38, [%rd19];
	st.shared.f32 	[_ZZ14matmul_funcmulPKfS0_PfS1_iiiPFffEE1B], %f38;
	bar.sync 	0;
	ld.shared.f32 	%f39, [%r8];
	ld.shared.f32 	%f40, [%r9];
	fma.rn.f32 	%f41, %f39, %f40, %f36;
	bar.sync 	0;
	ld.global.f32 	%f42, [%rd58+4];
	st.shared.f32 	[_ZZ14matmul_funcmulPKfS0_PfS1_iiiPFffEE1A], %f42;
	add.s64 	%rd20, %rd19, %rd15;
	ld.global.f32 	%f43, [%rd20];
	st.shared.f32 	[_ZZ14matmul_funcmulPKfS0_PfS1_iiiPFffEE1B], %f43;
	bar.sync 	0;
	ld.shared.f32 	%f44, [%r8];
	ld.shared.f32 	%f45, [%r9];
	fma.rn.f32 	%f46, %f44, %f45, %f41;
	bar.sync 	0;
	ld.global.f32 	%f47, [%rd58+8];
	st.shared.f32 	[_ZZ14matmul_funcmulPKfS0_PfS1_iiiPFffEE1A], %f47;
	add.s64 	%rd21, %rd20, %rd15;
	ld.global.f32 	%f48, [%rd21];
	st.shared.f32 	[_ZZ14matmul_funcmulPKfS0_PfS1_iiiPFffEE1B], %f48;
	bar.sync 	0;
	ld.shared.f32 	%f49, [%r8];
	ld.shared.f32 	%f50, [%r9];
	fma.rn.f32 	%f51, %f49, %f50, %f46;
	bar.sync 	0;
	ld.global.f32 	%f52, [%rd58+12];
	st.shared.f32 	[_ZZ14matmul_funcmulPKfS0_PfS1_iiiPFffEE1A], %f52;
	add.s64 	%rd22, %rd21, %rd15;
	ld.global.f32 	%f53, [%rd22];
	st.shared.f32 	[_ZZ14matmul_funcmulPKfS0_PfS1_iiiPFffEE1B], %f53;
	bar.sync 	0;
	ld.shared.f32 	%f54, [%r8];
	ld.shared.f32 	%f55, [%r9];
	fma.rn.f32 	%f101, %f54, %f55, %f51;
	bar.sync 	0;
	add.s32 	%r44, %r44, 8;
	add.s32 	%r43, %r43, %r13;
	add.s64 	%rd58, %rd58, 32;
	setp.ne.s32 	%p6, %r44, 0;
	@%p6 bra 	$L__BB3_4;
$L__BB3_5:
	setp.eq.s32 	%p7, %r10, 0;
	@%p7 bra 	$L__BB3_13;
	and.b32  	%r19, %r26, 3;
	setp.lt.u32 	%p8, %r10, 4;
	@%p8 bra 	$L__BB3_8;
	add.s32 	%r34, %r46, %r7;
	mul.wide.u32 	%rd23, %r34, 4;
	add.s64 	%rd24, %rd2, %rd23;
	ld.global.f32 	%f57, [%rd24];
	st.shared.f32 	[_ZZ14matmul_funcmulPKfS0_PfS1_iiiPFffEE1A], %f57;
	mad.lo.s32 	%r35, %r46, %r27, %r1;
	mul.wide.s32 	%rd25, %r35, 4;
	add.s64 	%rd26, %rd1, %rd25;
	ld.global.f32 	%f58, [%rd26];
	st.shared.f32 	[_ZZ14matmul_funcmulPKfS0_PfS1_iiiPFffEE1B], %f58;
	bar.sync 	0;
	ld.shared.f32 	%f59, [%r8];
	ld.shared.f32 	%f60, [%r9];
	fma.rn.f32 	%f61, %f59, %f60, %f101;
	bar.sync 	0;
	cvt.u64.u32 	%rd27, %r7;
	cvt.u64.u32 	%rd28, %r46;
	add.s64 	%rd29, %rd28, %rd27;
	shl.b64 	%rd30, %rd29, 2;
	add.s64 	%rd31, %rd2, %rd30;
	ld.global.f32 	%f62, [%rd31+4];
	st.shared.f32 	[_ZZ14matmul_funcmulPKfS0_PfS1_iiiPFffEE1A], %f62;
	mul.wide.s32 	%rd32, %r27, 4;
	add.s64 	%rd33, %rd26, %rd32;
	ld.global.f32 	%f63, [%rd33];
	st.shared.f32 	[_ZZ14matmul_funcmulPKfS0_PfS1_iiiPFffEE1B], %f63;
	bar.sync 	0;
	ld.shared.f32 	%f64, [%r8];
	ld.shared.f32 	%f65, [%r9];
	fma.rn.f32 	%f66, %f64, %f65, %f61;
	bar.sync 	0;
	ld.global.f32 	%f67, [%rd31+8];
	st.shared.f32 	[_ZZ14matmul_funcmulPKfS0_PfS1_iiiPFffEE1A], %f67;
	add.s64 	%rd34, %rd33, %rd32;
	ld.global.f32 	%f68, [%rd34];
	st.shared.f32 	[_ZZ14matmul_funcmulPKfS0_PfS1_iiiPFffEE1B], %f68;
	bar.sync 	0;
	ld.shared.f32 	%f69, [%r8];
	ld.shared.f32 	%f70, [%r9];
	fma.rn.f32 	%f71, %f69, %f70, %f66;
	bar.sync 	0;
	ld.global.f32 	%f72, [%rd31+12];
	st.shared.f32 	[_ZZ14matmul_funcmulPKfS0_PfS1_iiiPFffEE1A], %f72;
	add.s64 	%rd35, %rd34, %rd32;
	ld.global.f32 	%f73, [%rd35];
	st.shared.f32 	[_ZZ14matmul_funcmulPKfS0_PfS1_iiiPFffEE1B], %f73;
	bar.sync 	0;
	ld.shared.f32 	%f74, [%r8];
	ld.shared.f32 	%f75, [%r9];
	fma.rn.f32 	%f101, %f74, %f75, %f71;
	bar.sync 	0;
	add.s32 	%r46, %r46, 4;
$L__BB3_8:
	setp.eq.s32 	%p9, %r19, 0;
	@%p9 bra 	$L__BB3_13;
	setp.eq.s32 	%p10, %r19, 1;
	@%p10 bra 	$L__BB3_11;
	add.s32 	%r36, %r46, %r7;
	mul.wide.u32 	%rd36, %r36, 4;
	add.s64 	%rd37, %rd2, %rd36;
	ld.global.f32 	%f77, [%rd37];
	st.shared.f32 	[_ZZ14matmul_funcmulPKfS0_PfS1_iiiPFffEE1A], %f77;
	mad.lo.s32 	%r37, %r46, %r27, %r1;
	mul.wide.s32 	%rd38, %r37, 4;
	add.s64 	%rd39, %rd1, %rd38;
	ld.global.f32 	%f78, [%rd39];
	st.shared.f32 	[_ZZ14matmul_funcmulPKfS0_PfS1_iiiPFffEE1B], %f78;
	bar.sync 	0;
	ld.shared.f32 	%f79, [%r8];
	ld.shared.f32 	%f80, [%r9];
	fma.rn.f32 	%f81, %f79, %f80, %f101;
	bar.sync 	0;
	cvt.u64.u32 	%rd40, %r7;
	cvt.u64.u32 	%rd41, %r46;
	add.s64 	%rd42, %rd41, %rd40;
	shl.b64 	%rd43, %rd42, 2;
	add.s64 	%rd44, %rd2, %rd43;
	ld.global.f32 	%f82, [%rd44+4];
	st.shared.f32 	[_ZZ14matmul_funcmulPKfS0_PfS1_iiiPFffEE1A], %f82;
	mul.wide.s32 	%rd45, %r27, 4;
	add.s64 	%rd46, %rd39, %rd45;
	ld.global.f32 	%f83, [%rd46];
	st.shared.f32 	[_ZZ14matmul_funcmulPKfS0_PfS1_iiiPFffEE1B], %f83;
	bar.sync 	0;
	ld.shared.f32 	%f84, [%r8];
	ld.shared.f32 	%f85, [%r9];
	fma.rn.f32 	%f101, %f84, %f85, %f81;
	bar.sync 	0;
	add.s32 	%r46, %r46, 2;
$L__BB3_11:
	and.b32  	%r38, %r26, 1;
	setp.eq.b32 	%p11, %r38, 1;
	not.pred 	%p12, %p11;
	@%p12 bra 	$L__BB3_13;
	add.s32 	%r39, %r46, %r7;
	mul.wide.u32 	%rd47, %r39, 4;
	add.s64 	%rd48, %rd2, %rd47;
	ld.global.f32 	%f86, [%rd48];
	st.shared.f32 	[_ZZ14matmul_funcmulPKfS0_PfS1_iiiPFffEE1A], %f86;
	mad.lo.s32 	%r40, %r46, %r27, %r1;
	mul.wide.s32 	%rd49, %r40, 4;
	add.s64 	%rd50, %rd1, %rd49;
	ld.global.f32 	%f87, [%rd50];
	st.shared.f32 	[_ZZ14matmul_funcmulPKfS0_PfS1_iiiPFffEE1B], %f87;
	bar.sync 	0;
	ld.shared.f32 	%f88, [%r8];
	ld.shared.f32 	%f89, [%r9];
	fma.rn.f32 	%f101, %f88, %f89, %f101;
	bar.sync 	0;
$L__BB3_13:
	ld.param.u64 	%rd57, [_Z14matmul_funcmulPKfS0_PfS1_iiiPFffE_param_2];
	mad.lo.s32 	%r41, %r27, %r5, %r28;
	mad.lo.s32 	%r42, %r24, %r28, %r5;
	cvta.to.global.u64 	%rd51, %rd57;
	mul.wide.u32 	%rd52, %r42, 4;
	add.s64 	%rd53, %rd51, %rd52;
	ld.global.f32 	%f90, [%rd53];
	{ // callseq 3, 0
	.param .b32 param0;
	st.param.f32 	[param0], %f90;
	.param .b32 retval0;
	prototype_3 : .callprototype (.param .b32 _) _ (.param .b32 _);
	call (retval0), 
	%rd8, 
	(
	param0
	)
	, prototype_3;
	ld.param.f32 	%f91, [retval0];
	} // callseq 3
	mul.f32 	%f93, %f101, %f91;
	cvta.to.global.u64 	%rd54, %rd7;
	mul.wide.u32 	%rd55, %r41, 4;
	add.s64 	%rd56, %rd54, %rd55;
	st.global.f32 	[%rd56], %f93;
$L__BB3_14:
	ret;

}
	// .globl	_Z11update_biasPfS_iif
.visible .entry _Z11update_biasPfS_iif(
	.param .u64 .ptr .align 1 _Z11update_biasPfS_iif_param_0,
	.param .u64 .ptr .align 1 _Z11update_biasPfS_iif_param_1,
	.param .u32 _Z11update_biasPfS_iif_param_2,
	.param .u32 _Z11update_biasPfS_iif_param_3,
	.param .f32 _Z11update_biasPfS_iif_param_4
)
{
	.reg .pred 	%p<10>;
	.reg .b32 	%r<7>;
	.reg .b32 	%f<89>;
	.reg .b64 	%rd<78>;

	ld.param.u64 	%rd25, [_Z11update_biasPfS_iif_param_0];
	ld.param.u64 	%rd26, [_Z11update_biasPfS_iif_param_1];
	ld.param.u32 	%r2, [_Z11update_biasPfS_iif_param_2];
	ld.param.u32 	%r3, [_Z11update_biasPfS_iif_param_3];
	ld.param.f32 	%f14, [_Z11update_biasPfS_iif_param_4];
	cvta.to.global.u64 	%rd1, %rd26;
	mov.u32 	%r1, %tid.x;
	cvt.s64.s32 	%rd2, %r2;
	setp.eq.s32 	%p1, %r2, 0;
	mov.f32 	%f88, 0f00000000;
	@%p1 bra 	$L__BB4_13;
	cvt.s64.s32 	%rd3, %r3;
	cvt.u64.u32 	%rd4, %r1;
	setp.lt.u32 	%p2, %r2, 16;
	mov.f32 	%f88, 0f00000000;
	mov.b64 	%rd74, 0;
	@%p2 bra 	$L__BB4_4;
	and.b64  	%rd74, %rd2, -16;
	shl.b64 	%rd28, %rd4, 2;
	add.s64 	%rd71, %rd1, %rd28;
	shl.b64 	%rd7, %rd3, 6;
	shl.b64 	%rd8, %rd3, 2;
	mov.f32 	%f88, 0f00000000;
	mov.u64 	%rd72, %rd74;
$L__BB4_3:
	.pragma "nounroll";
	ld.global.f32 	%f19, [%rd71];
	add.f32 	%f20, %f88, %f19;
	add.s64 	%rd29, %rd71, %rd8;
	ld.global.f32 	%f21, [%rd29];
	add.f32 	%f22, %f20, %f21;
	add.s64 	%rd30, %rd29, %rd8;
	ld.global.f32 	%f23, [%rd30];
	add.f32 	%f24, %f22, %f23;
	add.s64 	%rd31, %rd30, %rd8;
	ld.global.f32 	%f25, [%rd31];
	add.f32 	%f26, %f24, %f25;
	add.s64 	%rd32, %rd31, %rd8;
	ld.global.f32 	%f27, [%rd32];
	add.f32 	%f28, %f26, %f27;
	add.s64 	%rd33, %rd32, %rd8;
	ld.global.f32 	%f29, [%rd33];
	add.f32 	%f30, %f28, %f29;
	add.s64 	%rd34, %rd33, %rd8;
	ld.global.f32 	%f31, [%rd34];
	add.f32 	%f32, %f30, %f31;
	add.s64 	%rd35, %rd34, %rd8;
	ld.global.f32 	%f33, [%rd35];
	add.f32 	%f34, %f32, %f33;
	add.s64 	%rd36, %rd35, %rd8;
	ld.global.f32 	%f35, [%rd36];
	add.f32 	%f36, %f34, %f35;
	add.s64 	%rd37, %rd36, %rd8;
	ld.global.f32 	%f37, [%rd37];
	add.f32 	%f38, %f36, %f37;
	add.s64 	%rd38, %rd37, %rd8;
	ld.global.f32 	%f39, [%rd38];
	add.f32 	%f40, %f38, %f39;
	add.s64 	%rd39, %rd38, %rd8;
	ld.global.f32 	%f41, [%rd39];
	add.f32 	%f42, %f40, %f41;
	add.s64 	%rd40, %rd39, %rd8;
	ld.global.f32 	%f43, [%rd40];
	add.f32 	%f44, %f42, %f43;
	add.s64 	%rd41, %rd40, %rd8;
	ld.global.f32 	%f45, [%rd41];
	add.f32 	%f46, %f44, %f45;
	add.s64 	%rd42, %rd41, %rd8;
	ld.global.f32 	%f47, [%rd42];
	add.f32 	%f48, %f46, %f47;
	add.s64 	%rd43, %rd42, %rd8;
	ld.global.f32 	%f49, [%rd43];
	add.f32 	%f88, %f48, %f49;
	add.s64 	%rd72, %rd72, -16;
	add.s64 	%rd71, %rd71, %rd7;
	setp.ne.s64 	%p3, %rd72, 0;
	@%p3 bra 	$L__BB4_3;
$L__BB4_4:
	and.b32  	%r4, %r2, 15;
	setp.eq.s32 	%p4, %r4, 0;
	@%p4 bra 	$L__BB4_13;
	and.b64  	%rd44, %rd2, 15;
	add.s64 	%rd45, %rd44, -1;
	setp.lt.u64 	%p5, %rd45, 7;
	@%p5 bra 	$L__BB4_7;
	mad.lo.s64 	%rd46, %rd74, %rd3, %rd4;
	shl.b64 	%rd47, %rd46, 2;
	add.s64 	%rd48, %rd1, %rd47;
	ld.global.f32 	%f51, [%rd48];
	add.f32 	%f52, %f88, %f51;
	shl.b64 	%rd49, %rd3, 2;
	add.s64 	%rd50, %rd48, %rd49;
	ld.global.f32 	%f53, [%rd50];
	add.f32 	%f54, %f52, %f53;
	add.s64 	%rd51, %rd50, %rd49;
	ld.global.f32 	%f55, [%rd51];
	add.f32 	%f56, %f54, %f55;
	add.s64 	%rd52, %rd51, %rd49;
	ld.global.f32 	%f57, [%rd52];
	add.f32 	%f58, %f56, %f57;
	add.s64 	%rd53, %rd52, %rd49;
	ld.global.f32 	%f59, [%rd53];
	add.f32 	%f60, %f58, %f59;
	add.s64 	%rd54, %rd53, %rd49;
	ld.global.f32 	%f61, [%rd54];
	add.f32 	%f62, %f60, %f61;
	add.s64 	%rd55, %rd54, %rd49;
	ld.global.f32 	%f63, [%rd55];
	add.f32 	%f64, %f62, %f63;
	add.s64 	%rd56, %rd55, %rd49;
	ld.global.f32 	%f65, [%rd56];
	add.f32 	%f88, %f64, %f65;
	add.s64 	%rd74, %rd74, 8;
$L__BB4_7:
	and.b32  	%r5, %r2, 7;
	setp.eq.s32 	%p6, %r5, 0;
	@%p6 bra 	$L__BB4_13;
	and.b64  	%rd57, %rd2, 7;
	add.s64 	%rd58, %rd57, -1;
	setp.lt.u64 	%p7, %rd58, 3;
	@%p7 bra 	$L__BB4_10;
	mad.lo.s64 	%rd59, %rd74, %rd3, %rd4;
	shl.b64 	%rd60, %rd59, 2;
	add.s64 	%rd61, %rd1, %rd60;
	ld.global.f32 	%f67, [%rd61];
	add.f32 	%f68, %f88, %f67;
	shl.b64 	%rd62, %rd3, 2;
	add.s64 	%rd63, %rd61, %rd62;
	ld.global.f32 	%f69, [%rd63];
	add.f32 	%f70, %f68, %f69;
	add.s64 	%rd64, %rd63, %rd62;
	ld.global.f32 	%f71, [%rd64];
	add.f32 	%f72, %f70, %f71;
	add.s64 	%rd65, %rd64, %rd62;
	ld.global.f32 	%f73, [%rd65];
	add.f32 	%f88, %f72, %f73;
	add.s64 	%rd74, %rd74, 4;
$L__BB4_10:
	and.b32  	%r6, %r2, 3;
	setp.eq.s32 	%p8, %r6, 0;
	@%p8 bra 	$L__BB4_13;
	mad.lo.s64 	%rd66, %rd74, %rd3, %rd4;
	shl.b64 	%rd67, %rd66, 2;
	add.s64 	%rd77, %rd1, %rd67;
	shl.b64 	%rd19, %rd3, 2;
	and.b64  	%rd76, %rd2, 3;
$L__BB4_12:
	.pragma "nounroll";
	ld.global.f32 	%f74, [%rd77];
	add.f32 	%f88, %f88, %f74;
	add.s64 	%rd77, %rd77, %rd19;
	add.s64 	%rd76, %rd76, -1;
	setp.ne.s64 	%p9, %rd76, 0;
	@%p9 bra 	$L__BB4_12;
$L__BB4_13:
	cvta.to.global.u64 	%rd68, %rd25;
	mul.f32 	%f75, %f14, %f88;
	cvt.rn.f32.s32 	%f76, %r2;
	div.rn.f32 	%f77, %f75, %f76;
	mul.wide.u32 	%rd69, %r1, 4;
	add.s64 	%rd70, %rd68, %rd69;
	ld.global.f32 	%f78, [%rd70];
	add.f32 	%f79, %f77, %f78;
	st.global.f32 	[%rd70], %f79;
	ret;

}
	// .globl	_Z14update_weightsPfS_S_iiif
.visible .entry _Z14update_weightsPfS_S_iiif(
	.param .u64 .ptr .align 1 _Z14update_weightsPfS_S_iiif_param_0,
	.param .u64 .ptr .align 1 _Z14update_weightsPfS_S_iiif_param_1,
	.param .u64 .ptr .align 1 _Z14update_weightsPfS_S_iiif_param_2,
	.param .u32 _Z14update_weightsPfS_S_iiif_param_3,
	.param .u32 _Z14update_weightsPfS_S_iiif_param_4,
	.param .u32 _Z14update_weightsPfS_S_iiif_param_5,
	.param .f32 _Z14update_weightsPfS_S_iiif_param_6
)
{
	.reg .pred 	%p<13>;
	.reg .b32 	%r<47>;
	.reg .b32 	%f<104>;
	.reg .b64 	%rd<53>;
	// demoted variable
	.shared .align 4 .b8 _ZZ14update_weightsPfS_S_iiifE1A[4];
	// demoted variable
	.shared .align 4 .b8 _ZZ14update_weightsPfS_S_iiifE1B[4];
	ld.param.u64 	%rd6, [_Z14update_weightsPfS_S_iiif_param_0];
	ld.param.u64 	%rd7, [_Z14update_weightsPfS_S_iiif_param_1];
	ld.param.u64 	%rd8, [_Z14update_weightsPfS_S_iiif_param_2];
	ld.param.u32 	%r26, [_Z14update_weightsPfS_S_iiif_param_3];
	ld.param.u32 	%r27, [_Z14update_weightsPfS_S_iiif_param_4];
	ld.param.u32 	%r25, [_Z14update_weightsPfS_S_iiif_param_5];
	ld.param.f32 	%f13, [_Z14update_weightsPfS_S_iiif_param_6];
	cvta.to.global.u64 	%rd1, %rd8;
	cvta.to.global.u64 	%rd2, %rd7;
	mov.u32 	%r1, %ctaid.x;
	mov.u32 	%r2, %ctaid.y;
	mov.u32 	%r3, %tid.y;
	mov.u32 	%r4, %tid.x;
	add.s32 	%r5, %r2, %r3;
	add.s32 	%r28, %r1, %r4;
	setp.ge.s32 	%p1, %r5, %r26;
	setp.ge.s32 	%p2, %r28, %r27;
	or.pred  	%p3, %p1, %p2;
	@%p3 bra 	$L__BB5_14;
	setp.lt.s32 	%p4, %r25, 1;
	mov.f32 	%f103, 0f00000000;
	@%p4 bra 	$L__BB5_13;
	mul.lo.s32 	%r7, %r25, %r2;
	shl.b32 	%r30, %r3, 2;
	mov.u32 	%r31, _ZZ14update_weightsPfS_S_iiifE1A;
	add.s32 	%r8, %r31, %r30;
	shl.b32 	%r32, %r4, 2;
	mov.u32 	%r33, _ZZ14update_weightsPfS_S_iiifE1B;
	add.s32 	%r9, %r33, %r32;
	and.b32  	%r10, %r25, 7;
	setp.lt.u32 	%p5, %r25, 8;
	mov.f32 	%f103, 0f00000000;
	mov.b32 	%r45, 0;
	@%p5 bra 	$L__BB5_5;
	and.b32  	%r45, %r25, 2147483640;
	neg.s32 	%r43, %r45;
	shl.b32 	%r13, %r27, 3;
	mul.wide.u32 	%rd9, %r7, 4;
	add.s64 	%rd10, %rd9, %rd2;
	add.s64 	%rd52, %rd10, 16;
	mov.f32 	%f103, 0f00000000;
	mul.wide.s32 	%rd13, %r27, 4;
	mov.u32 	%r42, %r1;
$L__BB5_4:
	.pragma "nounroll";
	ld.global.f32 	%f18, [%rd52+-16];
	st.shared.f32 	[_ZZ14update_weightsPfS_S_iiifE1A], %f18;
	mul.wide.s32 	%rd11, %r42, 4;
	add.s64 	%rd12, %rd1, %rd11;
	ld.global.f32 	%f19, [%rd12];
	st.shared.f32 	[_ZZ14update_weightsPfS_S_iiifE1B], %f19;
	bar.sync 	0;
	ld.shared.f32 	%f20, [%r8];
	ld.shared.f32 	%f21, [%r9];
	fma.rn.f32 	%f22, %f20, %f21, %f103;
	bar.sync 	0;
	ld.global.f32 	%f23, [%rd52+-12];
	st.shared.f32 	[_ZZ14update_weightsPfS_S_iiifE1A], %f23;
	add.s64 	%rd14, %rd12, %rd13;
	ld.global.f32 	%f24, [%rd14];
	st.shared.f32 	[_ZZ14update_weightsPfS_S_iiifE1B], %f24;
	bar.sync 	0;
	ld.shared.f32 	%f25, [%r8];
	ld.shared.f32 	%f26, [%r9];
	fma.rn.f32 	%f27, %f25, %f26, %f22;
	bar.sync 	0;
	ld.global.f32 	%f28, [%rd52+-8];
	st.shared.f32 	[_ZZ14update_weightsPfS_S_iiifE1A], %f28;
	add.s64 	%rd15, %rd14, %rd13;
	ld.global.f32 	%f29, [%rd15];
	st.shared.f32 	[_ZZ14update_weightsPfS_S_iiifE1B], %f29;
	bar.sync 	0;
	ld.shared.f32 	%f30, [%r8];
	ld.shared.f32 	%f31, [%r9];
	fma.rn.f32 	%f32, %f30, %f31, %f27;
	bar.sync 	0;
	ld.global.f32 	%f33, [%rd52+-4];
	st.shared.f32 	[_ZZ14update_weightsPfS_S_iiifE1A], %f33;
	add.s64 	%rd16, %rd15, %rd13;
	ld.global.f32 	%f34, [%rd16];
	st.shared.f32 	[_ZZ14update_weightsPfS_S_iiifE1B], %f34;
	bar.sync 	0;
	ld.shared.f32 	%f35, [%r8];
	ld.shared.f32 	%f36, [%r9];
	fma.rn.f32 	%f37, %f35, %f36, %f32;
	bar.sync 	0;
	ld.global.f32 	%f38, [%rd52];
	st.shared.f32 	[_ZZ14update_weightsPfS_S_iiifE1A], %f38;
	add.s64 	%rd17, %rd16, %rd13;
	ld.global.f32 	%f39, [%rd17];
	st.shared.f32 	[_ZZ14update_weightsPfS_S_iiifE1B], %f39;
	bar.sync 	0;
	ld.shared.f32 	%f40, [%r8];
	ld.shared.f32 	%f41, [%r9];
	fma.rn.f32 	%f42, %f40, %f41, %f37;
	bar.sync 	0;
	ld.global.f32 	%f43, [%rd52+4];
	st.shared.f32 	[_ZZ14update_weightsPfS_S_iiifE1A], %f43;
	add.s64 	%rd18, %rd17, %rd13;
	ld.global.f32 	%f44, [%rd18];
	st.shared.f32 	[_ZZ14update_weightsPfS_S_iiifE1B], %f44;
	bar.sync 	0;
	ld.shared.f32 	%f45, [%r8];
	ld.shared.f32 	%f46, [%r9];
	fma.rn.f32 	%f47, %f45, %f46, %f42;
	bar.sync 	0;
	ld.global.f32 	%f48, [%rd52+8];
	st.shared.f32 	[_ZZ14update_weightsPfS_S_iiifE1A], %f48;
	add.s64 	%rd19, %rd18, %rd13;
	ld.global.f32 	%f49, [%rd19];
	st.shared.f32 	[_ZZ14update_weightsPfS_S_iiifE1B], %f49;
	bar.sync 	0;
	ld.shared.f32 	%f50, [%r8];
	ld.shared.f32 	%f51, [%r9];
	fma.rn.f32 	%f52, %f50, %f51, %f47;
	bar.sync 	0;
	ld.global.f32 	%f53, [%rd52+12];
	st.shared.f32 	[_ZZ14update_weightsPfS_S_iiifE1A], %f53;
	add.s64 	%rd20, %rd19, %rd13;
	ld.global.f32 	%f54, [%rd20];
	st.shared.f32 	[_ZZ14update_weightsPfS_S_iiifE1B], %f54;
	bar.sync 	0;
	ld.shared.f32 	%f55, [%r8];
	ld.shared.f32 	%f56, [%r9];
	fma.rn.f32 	%f103, %f55, %f56, %f52;
	bar.sync 	0;
	add.s32 	%r43, %r43, 8;
	add.s32 	%r42, %r42, %r13;
	add.s64 	%rd52, %rd52, 32;
	setp.ne.s32 	%p6, %r43, 0;
	@%p6 bra 	$L__BB5_4;
$L__BB5_5:
	setp.eq.s32 	%p7, %r10, 0;
	@%p7 bra 	$L__BB5_13;
	and.b32  	%r19, %r25, 3;
	setp.lt.u32 	%p8, %r10, 4;
	@%p8 bra 	$L__BB5_8;
	add.s32 	%r34, %r45, %r7;
	mul.wide.u32 	%rd21, %r34, 4;
	add.s64 	%rd22, %rd2, %rd21;
	ld.global.f32 	%f58, [%rd22];
	st.shared.f32 	[_ZZ14update_weightsPfS_S_iiifE1A], %f58;
	mad.lo.s32 	%r35, %r45, %r27, %r1;
	mul.wide.s32 	%rd23, %r35, 4;
	add.s64 	%rd24, %rd1, %rd23;
	ld.global.f32 	%f59, [%rd24];
	st.shared.f32 	[_ZZ14update_weightsPfS_S_iiifE1B], %f59;
	bar.sync 	0;
	ld.shared.f32 	%f60, [%r8];
	ld.shared.f32 	%f61, [%r9];
	fma.rn.f32 	%f62, %f60, %f61, %f103;
	bar.sync 	0;
	cvt.u64.u32 	%rd25, %r7;
	cvt.u64.u32 	%rd26, %r45;
	add.s64 	%rd27, %rd26, %rd25;
	shl.b64 	%rd28, %rd27, 2;
	add.s64 	%rd29, %rd2, %rd28;
	ld.global.f32 	%f63, [%rd29+4];
	st.shared.f32 	[_ZZ14update_weightsPfS_S_iiifE1A], %f63;
	mul.wide.s32 	%rd30, %r27, 4;
	add.s64 	%rd31, %rd24, %rd30;
	ld.global.f32 	%f64, [%rd31];
	st.shared.f32 	[_ZZ14update_weightsPfS_S_iiifE1B], %f64;
	bar.sync 	0;
	ld.shared.f32 	%f65, [%r8];
	ld.shared.f32 	%f66, [%r9];
	fma.rn.f32 	%f67, %f65, %f66, %f62;
	bar.sync 	0;
	ld.global.f32 	%f68, [%rd29+8];
	st.shared.f32 	[_ZZ14update_weightsPfS_S_iiifE1A], %f68;
	add.s64 	%rd32, %rd31, %rd30;
	ld.global.f32 	%f69, [%rd32];
	st.shared.f32 	[_ZZ14update_weightsPfS_S_iiifE1B], %f69;
	bar.sync 	0;
	ld.shared.f32 	%f70, [%r8];
	ld.shared.f32 	%f71, [%r9];
	fma.rn.f32 	%f72, %f70, %f71, %f67;
	bar.sync 	0;
	ld.global.f32 	%f73, [%rd29+12];
	st.shared.f32 	[_ZZ14update_weightsPfS_S_iiifE1A], %f73;
	add.s64 	%rd33, %rd32, %rd30;
	ld.global.f32 	%f74, [%rd33];
	st.shared.f32 	[_ZZ14update_weightsPfS_S_iiifE1B], %f74;
	bar.sync 	0;
	ld.shared.f32 	%f75, [%r8];
	ld.shared.f32 	%f76, [%r9];
	fma.rn.f32 	%f103, %f75, %f76, %f72;
	bar.sync 	0;
	add.s32 	%r45, %r45, 4;
$L__BB5_8:
	setp.eq.s32 	%p9, %r19, 0;
	@%p9 bra 	$L__BB5_13;
	setp.eq.s32 	%p10, %r19, 1;
	@%p10 bra 	$L__BB5_11;
	add.s32 	%r36, %r45, %r7;
	mul.wide.u32 	%rd34, %r36, 4;
	add.s64 	%rd35, %rd2, %rd34;
	ld.global.f32 	%f78, [%rd35];
	st.shared.f32 	[_ZZ14update_weightsPfS_S_iiifE1A], %f78;
	mad.lo.s32 	%r37, %r45, %r27, %r1;
	mul.wide.s32 	%rd36, %r37, 4;
	add.s64 	%rd37, %rd1, %rd36;
	ld.global.f32 	%f79, [%rd37];
	st.shared.f32 	[_ZZ14update_weightsPfS_S_iiifE1B], %f79;
	bar.sync 	0;
	ld.shared.f32 	%f80, [%r8];
	ld.shared.f32 	%f81, [%r9];
	fma.rn.f32 	%f82, %f80, %f81, %f103;
	bar.sync 	0;
	cvt.u64.u32 	%rd38, %r7;
	cvt.u64.u32 	%rd39, %r45;
	add.s64 	%rd40, %rd39, %rd38;
	shl.b64 	%rd41, %rd40, 2;
	add.s64 	%rd42, %rd2, %rd41;
	ld.global.f32 	%f83, [%rd42+4];
	st.shared.f32 	[_ZZ14update_weightsPfS_S_iiifE1A], %f83;
	mul.wide.s32 	%rd43, %r27, 4;
	add.s64 	%rd44, %rd37, %rd43;
	ld.global.f32 	%f84, [%rd44];
	st.shared.f32 	[_ZZ14update_weightsPfS_S_iiifE1B], %f84;
	bar.sync 	0;
	ld.shared.f32 	%f85, [%r8];
	ld.shared.f32 	%f86, [%r9];
	fma.rn.f32 	%f103, %f85, %f86, %f82;
	bar.sync 	0;
	add.s32 	%r45, %r45, 2;
$L__BB5_11:
	and.b32  	%r38, %r25, 1;
	setp.eq.b32 	%p11, %r38, 1;
	not.pred 	%p12, %p11;
	@%p12 bra 	$L__BB5_13;
	add.s32 	%r39, %r45, %r7;
	mul.wide.u32 	%rd45, %r39, 4;
	add.s64 	%rd46, %rd2, %rd45;
	ld.global.f32 	%f87, [%rd46];
	st.shared.f32 	[_ZZ14update_weightsPfS_S_iiifE1A], %f87;
	mad.lo.s32 	%r40, %r45, %r27, %r1;
	mul.wide.s32 	%rd47, %r40, 4;
	add.s64 	%rd48, %rd1, %rd47;
	ld.global.f32 	%f88, [%rd48];
	st.shared.f32 	[_ZZ14update_weightsPfS_S_iiifE1B], %f88;
	bar.sync 	0;
	ld.shared.f32 	%f89, [%r8];
	ld.shared.f32 	%f90, [%r9];
	fma.rn.f32 	%f103, %f89, %f90, %f103;
	bar.sync 	0;
$L__BB5_13:
	mul.f32 	%f91, %f13, %f103;
	cvt.rn.f32.s32 	%f92, %r25;
	div.rn.f32 	%f93, %f91, %f92;
	mad.lo.s32 	%r41, %r27, %r5, %r28;
	cvta.to.global.u64 	%rd49, %rd6;
	mul.wide.u32 	%rd50, %r41, 4;
	add.s64 	%rd51, %rd49, %rd50;
	ld.global.f32 	%f94, [%rd51];
	add.f32 	%f95, %f93, %f94;
	st.global.f32 	[%rd51], %f95;
$L__BB5_14:
	ret;

}


// ===== COMPILED SASS (sm_100) =====

	.target	sm_100

	.elftype	@"ET_EXEC"


//--------------------- .note.nv.tkinfo           --------------------------
	.section	.note.nv.tkinfo,"",@"SHT_NOTE"
	.sectionflags	@"SHF_NOTE_NV_TKINFO"
	.tkinfo
        /*0018*/ 	.word	0x00000002
        /*0030*/ 	.string	""
        /*0030*/ 	.string	"ptxas"
        /*0030*/ 	.string	"Cuda compilation tools, release 13.0, V13.0.88"
        /*0030*/ 	.string	"Build cuda_13.0.r13.0/compiler.36424714_0"
        /*0030*/ 	.string	"-arch sm_100 -m 64 "



//--------------------- .note.nv.cuinfo           --------------------------
	.section	.note.nv.cuinfo,"",@"SHT_NOTE"
	.sectionflags	@"SHF_NOTE_NV_CUINFO"
        /*0018*/ 	.short	0x0002
        /*001a*/ 	.short	0x0064
        /*001c*/ 	.short	0x0082
	.zero		2


//--------------------- .nv.info                  --------------------------
	.section	.nv.info,"",@"SHT_CUDA_INFO"
	.align	4


	//----- nvinfo : EIATTR_REGCOUNT
	.align		4
        /*0000*/ 	.byte	0x04, 0x2f
        /*0002*/ 	.short	(.L_1 - .L_0)
	.align		4
.L_0:
        /*0004*/ 	.word	index@(_Z24find_delta_and_transposePfS_S_iiPFffE)
        /*0008*/ 	.word	0x00000018


	//----- nvinfo : EIATTR_FRAME_SIZE
	.align		4
.L_1:
        /*000c*/ 	.byte	0x04, 0x11
        /*000e*/ 	.short	(.L_3 - .L_2)
	.align		4
.L_2:
        /*0010*/ 	.word	index@(_Z24find_delta_and_transposePfS_S_iiPFffE)
        /*0014*/ 	.word	0x00000000


	//----- nvinfo : EIATTR_REGCOUNT
	.align		4
.L_3:
        /*0018*/ 	.byte	0x04, 0x2f
        /*001a*/ 	.short	(.L_5 - .L_4)
	.align		4
.L_4:
        /*001c*/ 	.word	index@(_Z14dev_vec_matmulPKfS0_PfiiPFffE)
        /*0020*/ 	.word	0x0000001e


	//----- nvinfo : EIATTR_FRAME_SIZE
	.align		4
.L_5:
        /*0024*/ 	.byte	0x04, 0x11
        /*0026*/ 	.short	(.L_7 - .L_6)
	.align		4
.L_6:
        /*0028*/ 	.word	index@(_Z14dev_vec_matmulPKfS0_PfiiPFffE)
        /*002c*/ 	.word	0x00000000


	//----- nvinfo : EIATTR_REGCOUNT
	.align		4
.L_7:
        /*0030*/ 	.byte	0x04, 0x2f
        /*0032*/ 	.short	(.L_9 - .L_8)
	.align		4
.L_8:
        /*0034*/ 	.word	index@(_Z13gemm_functionPKfS0_S0_PfiiiPFffE)
        /*0038*/ 	.word	0x00000020


	//----- nvinfo : EIATTR_FRAME_SIZE
	.align		4
.L_9:
        /*003c*/ 	.byte	0x04, 0x11
        /*003e*/ 	.short	(.L_11 - .L_10)
	.align		4
.L_10:
        /*0040*/ 	.word	index@(_Z13gemm_functionPKfS0_S0_PfiiiPFffE)
        /*0044*/ 	.word	0x00000000


	//----- nvinfo : EIATTR_REGCOUNT
	.align		4
.L_11:
        /*0048*/ 	.byte	0x04, 0x2f
        /*004a*/ 	.short	(.L_13 - .L_12)
	.align		4
.L_12:
        /*004c*/ 	.word	index@(_Z14matmul_funcmulPKfS0_PfS1_iiiPFffE)
        /*0050*/ 	.word	0x00000020


	//----- nvinfo : EIATTR_FRAME_SIZE
	.align		4
.L_13:
        /*0054*/ 	.byte	0x04, 0x11
        /*0056*/ 	.short	(.L_15 - .L_14)
	.align		4
.L_14:
        /*0058*/ 	.word	index@(_Z14matmul_funcmulPKfS0_PfS1_iiiPFffE)
        /*005c*/ 	.word	0x00000000


	//----- nvinfo : EIATTR_REGCOUNT
	.align		4
.L_15:
        /*0060*/ 	.byte	0x04, 0x2f
        /*0062*/ 	.short	(.L_17 - .L_16)
	.align		4
.L_16:
        /*0064*/ 	.word	index@(_Z11update_biasPfS_iif)
        /*0068*/ 	.word	0x00000020


	//----- nvinfo : EIATTR_FRAME_SIZE
	.align		4
.L_17:
        /*006c*/ 	.byte	0x04, 0x11
        /*006e*/ 	.short	(.L_19 - .L_18)
	.align		4
.L_18:
        /*0070*/ 	.word	index@($__internal_1_$__cuda_sm3x_div_rn_noftz_f32_slowpath)
        /*0074*/ 	.word	0x00000000


	//----- nvinfo : EIATTR_FRAME_SIZE
	.align		4
.L_19:
        /*0078*/ 	.byte	0x04, 0x11
        /*007a*/ 	.short	(.L_21 - .L_20)
	.align		4
.L_20:
        /*007c*/ 	.word	index@(_Z11update_biasPfS_iif)
        /*0080*/ 	.word	0x00000000


	//----- nvinfo : EIATTR_REGCOUNT
	.align		4
.L_21:
        /*0084*/ 	.byte	0x04, 0x2f
        /*0086*/ 	.short	(.L_23 - .L_22)
	.align		4
.L_22:
        /*0088*/ 	.word	index@(_Z14update_weightsPfS_S_iiif)
        /*008c*/ 	.word	0x00000020


	//----- nvinfo : EIATTR_FRAME_SIZE
	.align		4
.L_23:
        /*0090*/ 	.byte	0x04, 0x11
        /*0092*/ 	.short	(.L_25 - .L_24)
	.align		4
.L_24:
        /*0094*/ 	.word	index@($__internal_0_$__cuda_sm3x_div_rn_noftz_f32_slowpath)
        /*0098*/ 	.word	0x00000000


	//----- nvinfo : EIATTR_FRAME_SIZE
	.align		4
.L_25:
        /*009c*/ 	.byte	0x04, 0x11
        /*009e*/ 	.short	(.L_27 - .L_26)
	.align		4
.L_26:
        /*00a0*/ 	.word	index@(_Z14update_weightsPfS_S_iiif)
        /*00a4*/ 	.word	0x00000000


	//----- nvinfo : EIATTR_MIN_STACK_SIZE
	.align		4
.L_27:
        /*00a8*/ 	.byte	0x04, 0x12
        /*00aa*/ 	.short	(.L_29 - .L_28)
	.align		4
.L_28:
        /*00ac*/ 	.word	index@(_Z14update_weightsPfS_S_iiif)
        /*00b0*/ 	.word	0x00000000


	//----- nvinfo : EIATTR_MIN_STACK_SIZE
	.align		4
.L_29:
        /*00b4*/ 	.byte	0x04, 0x12
        /*00b6*/ 	.short	(.L_31 - .L_30)
	.align		4
.L_30:
        /*00b8*/ 	.word	index@(_Z11update_biasPfS_iif)
        /*00bc*/ 	.word	0x00000000


	//----- nvinfo : EIATTR_MIN_STACK_SIZE
	.align		4
.L_31:
        /*00c0*/ 	.byte	0x04, 0x12
        /*00c2*/ 	.short	(.L_33 - .L_32)
	.align		4
.L_32:
        /*00c4*/ 	.word	index@(_Z14matmul_funcmulPKfS0_PfS1_iiiPFffE)
        /*00c8*/ 	.word	0x00000000


	//----- nvinfo : EIATTR_MIN_STACK_SIZE
	.align		4
.L_33:
        /*00cc*/ 	.byte	0x04, 0x12
        /*00ce*/ 	.short	(.L_35 - .L_34)
	.align		4
.L_34:
        /*00d0*/ 	.word	index@(_Z13gemm_functionPKfS0_S0_PfiiiPFffE)
        /*00d4*/ 	.word	0x00000000


	//----- nvinfo : EIATTR_MIN_STACK_SIZE
	.align		4
.L_35:
        /*00d8*/ 	.byte	0x04, 0x12
        /*00da*/ 	.short	(.L_37 - .L_36)
	.align		4
.L_36:
        /*00dc*/ 	.word	index@(_Z14dev_vec_matmulPKfS0_PfiiPFffE)
        /*00e0*/ 	.word	0x00000000


	//----- nvinfo : EIATTR_MIN_STACK_SIZE
	.align		4
.L_37:
        /*00e4*/ 	.byte	0x04, 0x12
        /*00e6*/ 	.short	(.L_39 - .L_38)
	.align		4
.L_38:
        /*00e8*/ 	.word	index@(_Z24find_delta_and_transposePfS_S_iiPFffE)
        /*00ec*/ 	.word	0x00000000
.L_39:


//--------------------- .nv.compat                --------------------------
	.section	.nv.compat,"",@"SHT_CUDA_COMPAT_INFO"
	.align	4
        /*0000*/ 	.byte	0x02, 0x09, 0x00, 0x00, 0x02, 0x02, 0x01, 0x00, 0x02, 0x05, 0x05, 0x00, 0x03, 0x07, 0x01, 0x01
        /*0010*/ 	.byte	0x02, 0x03, 0x00, 0x00, 0x02, 0x06, 0x01, 0x00, 0x04, 0x0b, 0x08, 0x00, 0x01, 0x00, 0x00, 0x00
        /*0020*/ 	.byte	0x00, 0x00, 0x00, 0x00


//--------------------- .nv.info._Z14update_weightsPfS_S_iiif --------------------------
	.section	.nv.info._Z14update_weightsPfS_S_iiif,"",@"SHT_CUDA_INFO"
	.sectionflags	@""
	.align	4


	//----- nvinfo : EIATTR_CUDA_API_VERSION
	.align		4
        /*0000*/ 	.byte	0x04, 0x37
        /*0002*/ 	.short	(.L_41 - .L_40)
.L_40:
        /*0004*/ 	.word	0x00000082


	//----- nvinfo : EIATTR_KPARAM_INFO
	.align		4
.L_41:
        /*0008*/ 	.byte	0x04, 0x17
        /*000a*/ 	.short	(.L_43 - .L_42)
.L_42:
        /*000c*/ 	.word	0x00000000
        /*0010*/ 	.short	0x0006
        /*0012*/ 	.short	0x0024
        /*0014*/ 	.byte	0x00, 0xf0, 0x11, 0x00


	//----- nvinfo : EIATTR_KPARAM_INFO
	.align		4
.L_43:
        /*0018*/ 	.byte	0x04, 0x17
        /*001a*/ 	.short	(.L_45 - .L_44)
.L_44:
        /*001c*/ 	.word	0x00000000
        /*0020*/ 	.short	0x0005
        /*0022*/ 	.short	0x0020
        /*0024*/ 	.byte	0x00, 0xf0, 0x11, 0x00


	//----- nvinfo : EIATTR_KPARAM_INFO
	.align		4
.L_45:
        /*0028*/ 	.byte	0x04, 0x17
        /*002a*/ 	.short	(.L_47 - .L_46)
.L_46:
        /*002c*/ 	.word	0x00000000
        /*0030*/ 	.short	0x0004
        /*0032*/ 	.short	0x001c
        /*0034*/ 	.byte	0x00, 0xf0, 0x11, 0x00


	//----- nvinfo : EIATTR_KPARAM_INFO
	.align		4
.L_47:
        /*0038*/ 	.byte	0x04, 0x17
        /*003a*/ 	.short	(.L_49 - .L_48)
.L_48:
        /*003c*/ 	.word	0x00000000
        /*0040*/ 	.short	0x0003
        /*0042*/ 	.short	0x0018
        /*0044*/ 	.byte	0x00, 0xf0, 0x11, 0x00


	//----- nvinfo : EIATTR_KPARAM_INFO
	.align		4
.L_49:
        /*0048*/ 	.byte	0x04, 0x17
        /*004a*/ 	.short	(.L_51 - .L_50)
.L_50:
        /*004c*/ 	.word	0x00000000
        /*0050*/ 	.short	0x0002
        /*0052*/ 	.short	0x0010
        /*0054*/ 	.byte	0x00, 0xf5, 0x21, 0x00


	//----- nvinfo : EIATTR_KPARAM_INFO
	.align		4
.L_51:
        /*0058*/ 	.byte	0x04, 0x17
        /*005a*/ 	.short	(.L_53 - .L_52)
.L_52:
        /*005c*/ 	.word	0x00000000
        /*0060*/ 	.short	0x0001
        /*0062*/ 	.short	0x0008
        /*0064*/ 	.byte	0x00, 0xf5, 0x21, 0x00


	//----- nvinfo : EIATTR_KPARAM_INFO
	.align		4
.L_53:
        /*0068*/ 	.byte	0x04, 0x17
        /*006a*/ 	.short	(.L_55 - .L_54)
.L_54:
        /*006c*/ 	.word	0x00000000
        /*0070*/ 	.short	0x0000
        /*0072*/ 	.short	0x0000
        /*0074*/ 	.byte	0x00, 0xf5, 0x21, 0x00


	//----- nvinfo : EIATTR_SPARSE_MMA_MASK
	.align		4
.L_55:
        /*0078*/ 	.byte	0x03, 0x50
        /*007a*/ 	.short	0x0000


	//----- nvinfo : EIATTR_MAXREG_COUNT
	.align		4
        /*007c*/ 	.byte	0x03, 0x1b
        /*007e*/ 	.short	0x00ff


	//----- nvinfo : EIATTR_NUM_BARRIERS
	.align		4
        /*0080*/ 	.byte	0x02, 0x4c
        /*0082*/ 	.byte	0x01
	.zero		1


	//----- nvinfo : EIATTR_MERCURY_ISA_VERSION
	.align		4
        /*0084*/ 	.byte	0x03, 0x5f
        /*0086*/ 	.short	0x0101


	//----- nvinfo : EIATTR_VRC_CTA_INIT_COUNT
	.align		4
        /*0088*/ 	.byte	0x02, 0x4a
	.zero		1
	.zero		1


	//----- nvinfo : EIATTR_EXIT_INSTR_OFFSETS
	.align		4
        /*008c*/ 	.byte	0x04, 0x1c
        /*008e*/ 	.short	(.L_57 - .L_56)


	//   ....[0]....
.L_56:
        /*0090*/ 	.word	0x000000a0


	//   ....[1]....
        /*0094*/ 	.word	0x00000f10


	//----- nvinfo : EIATTR_CRS_STACK_SIZE
	.align		4
.L_57:
        /*0098*/ 	.byte	0x04, 0x1e
        /*009a*/ 	.short	(.L_59 - .L_58)
.L_58:
        /*009c*/ 	.word	0x00000000


	//----- nvinfo : EIATTR_CBANK_PARAM_SIZE
	.align		4
.L_59:
        /*00a0*/ 	.byte	0x03, 0x19
        /*00a2*/ 	.short	0x0028


	//----- nvinfo : EIATTR_PARAM_CBANK
	.align		4
        /*00a4*/ 	.byte	0x04, 0x0a
        /*00a6*/ 	.short	(.L_61 - .L_60)
	.align		4
.L_60:
        /*00a8*/ 	.word	index@(.nv.constant0._Z14update_weightsPfS_S_iiif)
        /*00ac*/ 	.short	0x0380
        /*00ae*/ 	.short	0x0028


	//----- nvinfo : EIATTR_SW_WAR
	.align		4
.L_61:
        /*00b0*/ 	.byte	0x04, 0x36
        /*00b2*/ 	.short	(.L_63 - .L_62)
.L_62:
        /*00b4*/ 	.word	0x00000008
.L_63:


//--------------------- .nv.info._Z11update_biasPfS_iif --------------------------
	.section	.nv.info._Z11update_biasPfS_iif,"",@"SHT_CUDA_INFO"
	.sectionflags	@""
	.align	4


	//----- nvinfo : EIATTR_CUDA_API_VERSION
	.align		4
        /*0000*/ 	.byte	0x04, 0x37
        /*0002*/ 	.short	(.L_65 - .L_64)
.L_64:
        /*0004*/ 	.word	0x00000082


	//----- nvinfo : EIATTR_KPARAM_INFO
	.align		4
.L_65:
        /*0008*/ 	.byte	0x04, 0x17
        /*000a*/ 	.short	(.L_67 - .L_66)
.L_66:
        /*000c*/ 	.word	0x00000000
        /*0010*/ 	.short	0x0004
        /*0012*/ 	.short	0x0018
        /*0014*/ 	.byte	0x00, 0xf0, 0x11, 0x00


	//----- nvinfo : EIATTR_KPARAM_INFO
	.align		4
.L_67:
        /*0018*/ 	.byte	0x04, 0x17
        /*001a*/ 	.short	(.L_69 - .L_68)
.L_68:
        /*001c*/ 	.word	0x00000000
        /*0020*/ 	.short	0x0003
        /*0022*/ 	.short	0x0014
        /*0024*/ 	.byte	0x00, 0xf0, 0x11, 0x00


	//----- nvinfo : EIATTR_KPARAM_INFO
	.align		4
.L_69:
        /*0028*/ 	.byte	0x04, 0x17
        /*002a*/ 	.short	(.L_71 - .L_70)
.L_70:
        /*002c*/ 	.word	0x00000000
        /*0030*/ 	.short	0x0002
        /*0032*/ 	.short	0x0010
        /*0034*/ 	.byte	0x00, 0xf0, 0x11, 0x00


	//----- nvinfo : EIATTR_KPARAM_INFO
	.align		4
.L_71:
        /*0038*/ 	.byte	0x04, 0x17
        /*003a*/ 	.short	(.L_73 - .L_72)
.L_72:
        /*003c*/ 	.word	0x00000000
        /*0040*/ 	.short	0x0001
        /*0042*/ 	.short	0x0008
        /*0044*/ 	.byte	0x00, 0xf5, 0x21, 0x00


	//----- nvinfo : EIATTR_KPARAM_INFO
	.align		4
.L_73:
        /*0048*/ 	.byte	0x04, 0x17
        /*004a*/ 	.short	(.L_75 - .L_74)
.L_74:
        /*004c*/ 	.word	0x00000000
        /*0050*/ 	.short	0x0000
        /*0052*/ 	.short	0x0000
        /*0054*/ 	.byte	0x00, 0xf5, 0x21, 0x00


	//----- nvinfo : EIATTR_SPARSE_MMA_MASK
	.align		4
.L_75:
        /*0058*/ 	.byte	0x03, 0x50
        /*005a*/ 	.short	0x0000


	//----- nvinfo : EIATTR_MAXREG_COUNT
	.align		4
        /*005c*/ 	.byte	0x03, 0x1b
        /*005e*/ 	.short	0x00ff


	//----- nvinfo : EIATTR_MERCURY_ISA_VERSION
	.align		4
        /*0060*/ 	.byte	0x03, 0x5f
        /*0062*/ 	.short	0x0101


	//----- nvinfo : EIATTR_VRC_CTA_INIT_COUNT
	.align		4
        /*0064*/ 	.byte	0x02, 0x4a
	.zero		1
	.zero		1


	//----- nvinfo : EIATTR_EXIT_INSTR_OFFSETS
	.align		4
        /*0068*/ 	.byte	0x04, 0x1c
        /*006a*/ 	.short	(.L_77 - .L_76)


	//   ....[0]....
.L_76:
        /*006c*/ 	.word	0x00000e10


	//----- nvinfo : EIATTR_CRS_STACK_SIZE
	.align		4
.L_77:
        /*0070*/ 	.byte	0x04, 0x1e
        /*0072*/ 	.short	(.L_79 - .L_78)
.L_78:
        /*0074*/ 	.word	0x00000000


	//----- nvinfo : EIATTR_CBANK_PARAM_SIZE
	.align		4
.L_79:
        /*0078*/ 	.byte	0x03, 0x19
        /*007a*/ 	.short	0x001c


	//----- nvinfo : EIATTR_PARAM_CBANK
	.align		4
        /*007c*/ 	.byte	0x04, 0x0a
        /*007e*/ 	.short	(.L_81 - .L_80)
	.align		4
.L_80:
        /*0080*/ 	.word	index@(.nv.constant0._Z11update_biasPfS_iif)
        /*0084*/ 	.short	0x0380
        /*0086*/ 	.short	0x001c


	//----- nvinfo : EIATTR_SW_WAR
	.align		4
.L_81:
        /*0088*/ 	.byte	0x04, 0x36
        /*008a*/ 	.short	(.L_83 - .L_82)
.L_82:
        /*008c*/ 	.word	0x00000008
.L_83:


//--------------------- .nv.info._Z14matmul_funcmulPKfS0_PfS1_iiiPFffE --------------------------
	.section	.nv.info._Z14matmul_funcmulPKfS0_PfS1_iiiPFffE,"",@"SHT_CUDA_INFO"
	.sectionflags	@""
	.align	4


	//----- nvinfo : EIATTR_CUDA_API_VERSION
	.align		4
        /*0000*/ 	.byte	0x04, 0x37
        /*0002*/ 	.short	(.L_85 - .L_84)
.L_84:
        /*0004*/ 	.word	0x00000082


	//----- nvinfo : EIATTR_KPARAM_INFO
	.align		4
.L_85:
        /*0008*/ 	.byte	0x04, 0x17
        /*000a*/ 	.short	(.L_87 - .L_86)
.L_86:
        /*000c*/ 	.word	0x00000000
        /*0010*/ 	.short	0x0007
        /*0012*/ 	.short	0x0030
        /*0014*/ 	.byte	0x00, 0xf5, 0x21, 0x00


	//----- nvinfo : EIATTR_KPARAM_INFO
	.align		4
.L_87:
        /*0018*/ 	.byte	0x04, 0x17
        /*001a*/ 	.short	(.L_89 - .L_88)
.L_88:
        /*001c*/ 	.word	0x00000000
        /*0020*/ 	.short	0x0006
        /*0022*/ 	.short	0x0028
        /*0024*/ 	.byte	0x00, 0xf0, 0x11, 0x00


	//----- nvinfo : EIATTR_KPARAM_INFO
	.align		4
.L_89:
        /*0028*/ 	.byte	0x04, 0x17
        /*002a*/ 	.short	(.L_91 - .L_90)
.L_90:
        /*002c*/ 	.word	0x00000000
        /*0030*/ 	.short	0x0005
        /*0032*/ 	.short	0x0024
        /*0034*/ 	.byte	0x00, 0xf0, 0x11, 0x00


	//----- nvinfo : EIATTR_KPARAM_INFO
	.align		4
.L_91:
        /*0038*/ 	.byte	0x04, 0x17
        /*003a*/ 	.short	(.L_93 - .L_92)
.L_92:
        /*003c*/ 	.word	0x00000000
        /*0040*/ 	.short	0x0004
        /*0042*/ 	.short	0x0020
        /*0044*/ 	.byte	0x00, 0xf0, 0x11, 0x00


	//----- nvinfo : EIATTR_KPARAM_INFO
	.align		4
.L_93:
        /*0048*/ 	.byte	0x04, 0x17
        /*004a*/ 	.short	(.L_95 - .L_94)
.L_94:
        /*004c*/ 	.word	0x00000000
        /*0050*/ 	.short	0x0003
        /*0052*/ 	.short	0x0018
        /*0054*/ 	.byte	0x00, 0xf5, 0x21, 0x00


	//----- nvinfo : EIATTR_KPARAM_INFO
	.align		4
.L_95:
        /*0058*/ 	.byte	0x04, 0x17
        /*005a*/ 	.short	(.L_97 - .L_96)
.L_96:
        /*005c*/ 	.word	0x00000000
        /*0060*/ 	.short	0x0002
        /*0062*/ 	.short	0x0010
        /*0064*/ 	.byte	0x00, 0xf5, 0x21, 0x00


	//----- nvinfo : EIATTR_KPARAM_INFO
	.align		4
.L_97:
        /*0068*/ 	.byte	0x04, 0x17
        /*006a*/ 	.short	(.L_99 - .L_98)
.L_98:
        /*006c*/ 	.word	0x00000000
        /*0070*/ 	.short	0x0001
        /*0072*/ 	.short	0x0008
        /*0074*/ 	.byte	0x00, 0xf5, 0x21, 0x00


	//----- nvinfo : EIATTR_KPARAM_INFO
	.align		4
.L_99:
        /*0078*/ 	.byte	0x04, 0x17
        /*007a*/ 	.short	(.L_101 - .L_100)
.L_100:
        /*007c*/ 	.word	0x00000000
        /*0080*/ 	.short	0x0000
        /*0082*/ 	.short	0x0000
        /*0084*/ 	.byte	0x00, 0xf5, 0x21, 0x00


	//----- nvinfo : EIATTR_SPARSE_MMA_MASK
	.align		4
.L_101:
        /*0088*/ 	.byte	0x03, 0x50
        /*008a*/ 	.short	0x0000


	//----- nvinfo : EIATTR_MAXREG_COUNT
	.align		4
        /*008c*/ 	.byte	0x03, 0x1b
        /*008e*/ 	.short	0x00ff


	//----- nvinfo : EIATTR_NUM_BARRIERS
	.align		4
        /*0090*/ 	.byte	0x02, 0x4c
        /*0092*/ 	.byte	0x01
	.zero		1


	//----- nvinfo : EIATTR_MERCURY_ISA_VERSION
	.align		4
        /*0094*/ 	.byte	0x03, 0x5f
        /*0096*/ 	.short	0x0101


	//----- nvinfo : EIATTR_VRC_CTA_INIT_COUNT
	.align		4
        /*0098*/ 	.byte	0x02, 0x4a
	.zero		1
	.zero		1


	//----- nvinfo : EIATTR_EXIT_INSTR_OFFSETS
	.align		4
        /*009c*/ 	.byte	0x04, 0x1c
        /*009e*/ 	.short	(.L_103 - .L_102)


	//   ....[0]....
.L_102:
        /*00a0*/ 	.word	0x000000a0


	//   ....[1]....
        /*00a4*/ 	.word	0x00000e70


	//----- nvinfo : EIATTR_CRS_STACK_SIZE
	.align		4
.L_103:
        /*00a8*/ 	.byte	0x04, 0x1e
        /*00aa*/ 	.short	(.L_105 - .L_104)
.L_104:
        /*00ac*/ 	.word	0x00000000


	//----- nvinfo : EIATTR_CBANK_PARAM_SIZE
	.align		4
.L_105:
        /*00b0*/ 	.byte	0x03, 0x19
        /*00b2*/ 	.short	0x0038


	//----- nvinfo : EIATTR_PARAM_CBANK
	.align		4
        /*00b4*/ 	.byte	0x04, 0x0a
        /*00b6*/ 	.short	(.L_107 - .L_106)
	.align		4
.L_106:
        /*00b8*/ 	.word	index@(.nv.constant0._Z14matmul_funcmulPKfS0_PfS1_iiiPFffE)
        /*00bc*/ 	.short	0x0380
        /*00be*/ 	.short	0x0038


	//----- nvinfo : EIATTR_SW_WAR
	.align		4
.L_107:
        /*00c0*/ 	.byte	0x04, 0x36
        /*00c2*/ 	.short	(.L_109 - .L_108)
.L_108:
        /*00c4*/ 	.word	0x00000008
.L_109:


//--------------------- .nv.info._Z13gemm_functionPKfS0_S0_PfiiiPFffE --------------------------
	.section	.nv.info._Z13gemm_functionPKfS0_S0_PfiiiPFffE,"",@"SHT_CUDA_INFO"
	.sectionflags	@""
	.align	4


	//----- nvinfo : EIATTR_CUDA_API_VERSION
	.align		4
        /*0000*/ 	.byte	0x04, 0x37
        /*0002*/ 	.short	(.L_111 - .L_110)
.L_110:
        /*0004*/ 	.word	0x00000082


	//----- nvinfo : EIATTR_KPARAM_INFO
	.align		4
.L_111:
        /*0008*/ 	.byte	0x04, 0x17
        /*000a*/ 	.short	(.L_113 - .L_112)
.L_112:
        /*000c*/ 	.word	0x00000000
        /*0010*/ 	.short	0x0007
        /*0012*/ 	.short	0x0030
        /*0014*/ 	.byte	0x00, 0xf5, 0x21, 0x00


	//----- nvinfo : EIATTR_KPARAM_INFO
	.align		4
.L_113:
        /*0018*/ 	.byte	0x04, 0x17
        /*001a*/ 	.short	(.L_115 - .L_114)
.L_114:
        /*001c*/ 	.word	0x00000000
        /*0020*/ 	.short	0x0006
        /*0022*/ 	.short	0x0028
        /*0024*/ 	.byte	0x00, 0xf0, 0x11, 0x00


	//----- nvinfo : EIATTR_KPARAM_INFO
	.align		4
.L_115:
        /*0028*/ 	.byte	0x04, 0x17
        /*002a*/ 	.short	(.L_117 - .L_116)
.L_116:
        /*002c*/ 	.word	0x00000000
        /*0030*/ 	.short	0x0005
        /*0032*/ 	.short	0x0024
        /*0034*/ 	.byte	0x00, 0xf0, 0x11, 0x00


	//----- nvinfo : EIATTR_KPARAM_INFO
	.align		4
.L_117:
        /*0038*/ 	.byte	0x04, 0x17
        /*003a*/ 	.short	(.L_119 - .L_118)
.L_118:
        /*003c*/ 	.word	0x00000000
        /*0040*/ 	.short	0x0004
        /*0042*/ 	.short	0x0020
        /*0044*/ 	.byte	0x00, 0xf0, 0x11, 0x00


	//----- nvinfo : EIATTR_KPARAM_INFO
	.align		4
.L_119:
        /*0048*/ 	.byte	0x04, 0x17
        /*004a*/ 	.short	(.L_121 - .L_120)
.L_120:
        /*004c*/ 	.word	0x00000000
        /*0050*/ 	.short	0x0003
        /*0052*/ 	.short	0x0018
        /*0054*/ 	.byte	0x00, 0xf5, 0x21, 0x00


	//----- nvinfo : EIATTR_KPARAM_INFO
	.align		4
.L_121:
        /*0058*/ 	.byte	0x04, 0x17
        /*005a*/ 	.short	(.L_123 - .L_122)
.L_122:
        /*005c*/ 	.word	0x00000000
        /*0060*/ 	.short	0x0002
        /*0062*/ 	.short	0x0010
        /*0064*/ 	.byte	0x00, 0xf5, 0x21, 0x00


	//----- nvinfo : EIATTR_KPARAM_INFO
	.align		4
.L_123:
        /*0068*/ 	.byte	0x04, 0x17
        /*006a*/ 	.short	(.L_125 - .L_124)
.L_124:
        /*006c*/ 	.word	0x00000000
        /*0070*/ 	.short	0x0001
        /*0072*/ 	.short	0x0008
        /*0074*/ 	.byte	0x00, 0xf5, 0x21, 0x00


	//----- nvinfo : EIATTR_KPARAM_INFO
	.align		4
.L_125:
        /*0078*/ 	.byte	0x04, 0x17
        /*007a*/ 	.short	(.L_127 - .L_126)
.L_126:
        /*007c*/ 	.word	0x00000000
        /*0080*/ 	.short	0x0000
        /*0082*/ 	.short	0x0000
        /*0084*/ 	.byte	0x00, 0xf5, 0x21, 0x00


	//----- nvinfo : EIATTR_SPARSE_MMA_MASK
	.align		4
.L_127:
        /*0088*/ 	.byte	0x03, 0x50
        /*008a*/ 	.short	0x0000


	//----- nvinfo : EIATTR_MAXREG_COUNT
	.align		4
        /*008c*/ 	.byte	0x03, 0x1b
        /*008e*/ 	.short	0x00ff


	//----- nvinfo : EIATTR_NUM_BARRIERS
	.align		4
        /*0090*/ 	.byte	0x02, 0x4c
        /*0092*/ 	.byte	0x01
	.zero		1


	//----- nvinfo : EIATTR_MERCURY_ISA_VERSION
	.align		4
        /*0094*/ 	.byte	0x03, 0x5f
        /*0096*/ 	.short	0x0101


	//----- nvinfo : EIATTR_VRC_CTA_INIT_COUNT
	.align		4
        /*0098*/ 	.byte	0x02, 0x4a
	.zero		1
	.zero		1


	//----- nvinfo : EIATTR_EXIT_INSTR_OFFSETS
	.align		4
        /*009c*/ 	.byte	0x04, 0x1c
        /*009e*/ 	.short	(.L_129 - .L_128)


	//   ....[0]....
.L_128:
        /*00a0*/ 	.word	0x000000a0


	//   ....[1]....
        /*00a4*/ 	.word	0x00000e70


	//----- nvinfo : EIATTR_CRS_STACK_SIZE
	.align		4
.L_129:
        /*00a8*/ 	.byte	0x04, 0x1e
        /*00aa*/ 	.short	(.L_131 - .L_130)
.L_130:
        /*00ac*/ 	.word	0x00000000


	//----- nvinfo : EIATTR_CBANK_PARAM_SIZE
	.align		4
.L_131:
        /*00b0*/ 	.byte	0x03, 0x19
        /*00b2*/ 	.short	0x0038


	//----- nvinfo : EIATTR_PARAM_CBANK
	.align		4
        /*00b4*/ 	.byte	0x04, 0x0a
        /*00b6*/ 	.short	(.L_133 - .L_132)
	.align		4
.L_132:
        /*00b8*/ 	.word	index@(.nv.constant0._Z13gemm_functionPKfS0_S0_PfiiiPFffE)
        /*00bc*/ 	.short	0x0380
        /*00be*/ 	.short	0x0038


	//----- nvinfo : EIATTR_SW_WAR
	.align		4
.L_133:
        /*00c0*/ 	.byte	0x04, 0x36
        /*00c2*/ 	.short	(.L_135 - .L_134)
.L_134:
        /*00c4*/ 	.word	0x00000008
.L_135:


//--------------------- .nv.info._Z14dev_vec_matmulPKfS0_PfiiPFffE --------------------------
	.section	.nv.info._Z14dev_vec_matmulPKfS0_PfiiPFffE,"",@"SHT_CUDA_INFO"
	.sectionflags	@""
	.align	4


	//----- nvinfo : EIATTR_CUDA_API_VERSION
	.align		4
        /*0000*/ 	.byte	0x04, 0x37
        /*0002*/ 	.short	(.L_137 - .L_136)
.L_136:
        /*0004*/ 	.word	0x00000082


	//----- nvinfo : EIATTR_KPARAM_INFO
	.align		4
.L_137:
        /*0008*/ 	.byte	0x04, 0x17
        /*000a*/ 	.short	(.L_139 - .L_138)
.L_138:
        /*000c*/ 	.word	0x00000000
        /*0010*/ 	.short	0x0005
        /*0012*/ 	.short	0x0020
        /*0014*/ 	.byte	0x00, 0xf5, 0x21, 0x00


	//----- nvinfo : EIATTR_KPARAM_INFO
	.align		4
.L_139:
        /*0018*/ 	.byte	0x04, 0x17
        /*001a*/ 	.short	(.L_141 - .L_140)
.L_140:
        /*001c*/ 	.word	0x00000000
        /*0020*/ 	.short	0x0004
        /*0022*/ 	.short	0x001c
        /*0024*/ 	.byte	0x00, 0xf0, 0x11, 0x00


	//----- nvinfo : EIATTR_KPARAM_INFO
	.align		4
.L_141:
        /*0028*/ 	.byte	0x04, 0x17
        /*002a*/ 	.short	(.L_143 - .L_142)
.L_142:
        /*002c*/ 	.word	0x00000000
        /*0030*/ 	.short	0x0003
        /*0032*/ 	.short	0x0018
        /*0034*/ 	.byte	0x00, 0xf0, 0x11, 0x00


	//----- nvinfo : EIATTR_KPARAM_INFO
	.align		4
.L_143:
        /*0038*/ 	.byte	0x04, 0x17
        /*003a*/ 	.short	(.L_145 - .L_144)
.L_144:
        /*003c*/ 	.word	0x00000000
        /*0040*/ 	.short	0x0002
        /*0042*/ 	.short	0x0010
        /*0044*/ 	.byte	0x00, 0xf5, 0x21, 0x00


	//----- nvinfo : EIATTR_KPARAM_INFO
	.align		4
.L_145:
        /*0048*/ 	.byte	0x04, 0x17
        /*004a*/ 	.short	(.L_147 - .L_146)
.L_146:
        /*004c*/ 	.word	0x00000000
        /*0050*/ 	.short	0x0001
        /*0052*/ 	.short	0x0008
        /*0054*/ 	.byte	0x00, 0xf5, 0x21, 0x00


	//----- nvinfo : EIATTR_KPARAM_INFO
	.align		4
.L_147:
        /*0058*/ 	.byte	0x04, 0x17
        /*005a*/ 	.short	(.L_149 - .L_148)
.L_148:
        /*005c*/ 	.word	0x00000000
        /*0060*/ 	.short	0x0000
        /*0062*/ 	.short	0x0000
        /*0064*/ 	.byte	0x00, 0xf5, 0x21, 0x00


	//----- nvinfo : EIATTR_SPARSE_MMA_MASK
	.align		4
.L_149:
        /*0068*/ 	.byte	0x03, 0x50
        /*006a*/ 	.short	0x0000


	//----- nvinfo : EIATTR_MAXREG_COUNT
	.align		4
        /*006c*/ 	.byte	0x03, 0x1b
        /*006e*/ 	.short	0x00ff


	//----- nvinfo : EIATTR_MERCURY_ISA_VERSION
	.align		4
        /*0070*/ 	.byte	0x03, 0x5f
        /*0072*/ 	.short	0x0101


	//----- nvinfo : EIATTR_VRC_CTA_INIT_COUNT
	.align		4
        /*0074*/ 	.byte	0x02, 0x4a
	.zero		1
	.zero		1


	//----- nvinfo : EIATTR_EXIT_INSTR_OFFSETS
	.align		4
        /*0078*/ 	.byte	0x04, 0x1c
        /*007a*/ 	.short	(.L_151 - .L_150)


	//   ....[0]....
.L_150:
        /*007c*/ 	.word	0x00000c10


	//----- nvinfo : EIATTR_CBANK_PARAM_SIZE
	.align		4
.L_151:
        /*0080*/ 	.byte	0x03, 0x19
        /*0082*/ 	.short	0x0028


	//----- nvinfo : EIATTR_PARAM_CBANK
	.align		4
        /*0084*/ 	.byte	0x04, 0x0a
        /*0086*/ 	.short	(.L_153 - .L_152)
	.align		4
.L_152:
        /*0088*/ 	.word	index@(.nv.constant0._Z14dev_vec_matmulPKfS0_PfiiPFffE)
        /*008c*/ 	.short	0x0380
        /*008e*/ 	.short	0x0028


	//----- nvinfo : EIATTR_SW_WAR
	.align		4
.L_153:
        /*0090*/ 	.byte	0x04, 0x36
        /*0092*/ 	.short	(.L_155 - .L_154)
.L_154:
        /*0094*/ 	.word	0x00000008
.L_155:


//--------------------- .nv.info._Z24find_delta_and_transposePfS_S_iiPFffE --------------------------
	.section	.nv.info._Z24find_delta_and_transposePfS_S_iiPFffE,"",@"SHT_CUDA_INFO"
	.sectionflags	@""
	.align	4


	//----- nvinfo : EIATTR_CUDA_API_VERSION
	.align		4
        /*0000*/ 	.byte	0x04, 0x37
        /*0002*/ 	.short	(.L_157 - .L_156)
.L_156:
        /*0004*/ 	.word	0x00000082


	//----- nvinfo : EIATTR_KPARAM_INFO
	.align		4
.L_157:
        /*0008*/ 	.byte	0x04, 0x17
        /*000a*/ 	.short	(.L_159 - .L_158)
.L_158:
        /*000c*/ 	.word	0x00000000
        /*0010*/ 	.short	0x0005
        /*0012*/ 	.short	0x0020
        /*0014*/ 	.byte	0x00, 0xf5, 0x21, 0x00


	//----- nvinfo : EIATTR_KPARAM_INFO
	.align		4
.L_159:
        /*0018*/ 	.byte	0x04, 0x17
        /*001a*/ 	.short	(.L_161 - .L_160)
.L_160:
        /*001c*/ 	.word	0x00000000
        /*0020*/ 	.short	0x0004
        /*0022*/ 	.short	0x001c
        /*0024*/ 	.byte	0x00, 0xf0, 0x11, 0x00


	//----- nvinfo : EIATTR_KPARAM_INFO
	.align		4
.L_161:
        /*0028*/ 	.byte	0x04, 0x17
        /*002a*/ 	.short	(.L_163 - .L_162)
.L_162:
        /*002c*/ 	.word	0x00000000
        /*0030*/ 	.short	0x0003
        /*0032*/ 	.short	0x0018
        /*0034*/ 	.byte	0x00, 0xf0, 0x11, 0x00


	//----- nvinfo : EIATTR_KPARAM_INFO
	.align		4
.L_163:
        /*0038*/ 	.byte	0x04, 0x17
        /*003a*/ 	.short	(.L_165 - .L_164)
.L_164:
        /*003c*/ 	.word	0x00000000
        /*0040*/ 	.short	0x0002
        /*0042*/ 	.short	0x0010
        /*0044*/ 	.byte	0x00, 0xf5, 0x21, 0x00


	//----- nvinfo : EIATTR_KPARAM_INFO
	.align		4
.L_165:
        /*0048*/ 	.byte	0x04, 0x17
        /*004a*/ 	.short	(.L_167 - .L_166)
.L_166:
        /*004c*/ 	.word	0x00000000
        /*0050*/ 	.short	0x0001
        /*0052*/ 	.short	0x0008
        /*0054*/ 	.byte	0x00, 0xf5, 0x21, 0x00


	//----- nvinfo : EIATTR_KPARAM_INFO
	.align		4
.L_167:
        /*0058*/ 	.byte	0x04, 0x17
        /*005a*/ 	.short	(.L_169 - .L_168)
.L_168:
        /*005c*/ 	.word	0x00000000
        /*0060*/ 	.short	0x0000
        /*0062*/ 	.short	0x0000
        /*0064*/ 	.byte	0x00, 0xf5, 0x21, 0x00


	//----- nvinfo : EIATTR_SPARSE_MMA_MASK
	.align		4
.L_169:
        /*0068*/ 	.byte	0x03, 0x50
        /*006a*/ 	.short	0x0000


	//----- nvinfo : EIATTR_MAXREG_COUNT
	.align		4
        /*006c*/ 	.byte	0x03, 0x1b
        /*006e*/ 	.short	0x00ff


	//----- nvinfo : EIATTR_MERCURY_ISA_VERSION
	.align		4
        /*0070*/ 	.byte	0x03, 0x5f
        /*0072*/ 	.short	0x0101


	//----- nvinfo : EIATTR_VRC_CTA_INIT_COUNT
	.align		4
        /*0074*/ 	.byte	0x02, 0x4a
	.zero		1
	.zero		1


	//----- nvinfo : EIATTR_EXIT_INSTR_OFFSETS
	.align		4
        /*0078*/ 	.byte	0x04, 0x1c
        /*007a*/ 	.short	(.L_171 - .L_170)


	//   ....[0]....
.L_170:
        /*007c*/ 	.word	0x000000c0


	//   ....[1]....
        /*0080*/ 	.word	0x000001d0


	//----- nvinfo : EIATTR_CRS_STACK_SIZE
	.align		4
.L_171:
        /*0084*/ 	.byte	0x04, 0x1e
        /*0086*/ 	.short	(.L_173 - .L_172)
.L_172:
        /*0088*/ 	.word	0x00000000


	//----- nvinfo : EIATTR_CBANK_PARAM_SIZE
	.align		4
.L_173:
        /*008c*/ 	.byte	0x03, 0x19
        /*008e*/ 	.short	0x0028


	//----- nvinfo : EIATTR_PARAM_CBANK
	.align		4
        /*0090*/ 	.byte	0x04, 0x0a
        /*0092*/ 	.short	(.L_175 - .L_174)
	.align		4
.L_174:
        /*0094*/ 	.word	index@(.nv.constant0._Z24find_delta_and_transposePfS_S_iiPFffE)
        /*0098*/ 	.short	0x0380
        /*009a*/ 	.short	0x0028


	//----- nvinfo : EIATTR_SW_WAR
	.align		4
.L_175:
        /*009c*/ 	.byte	0x04, 0x36
        /*009e*/ 	.short	(.L_177 - .L_176)
.L_176:
        /*00a0*/ 	.word	0x00000008
.L_177:


//--------------------- .nv.callgraph             --------------------------
	.section	.nv.callgraph,"",@"SHT_CUDA_CALLGRAPH"
	.align	4
	.sectionentsize	8
	.align		4
        /*0000*/ 	.word	0x00000000
	.align		4
        /*0004*/ 	.word	0xffffffff
	.align		4
        /*0008*/ 	.word	0x00000000
	.align		4
        /*000c*/ 	.word	0xfffffffe
	.align		4
        /*0010*/ 	.word	0x00000000
	.align		4
        /*0014*/ 	.word	0xfffffffd
	.align		4
        /*0018*/ 	.word	0x00000000
	.align		4
        /*001c*/ 	.word	0xfffffffc


//--------------------- .text._Z14update_weightsPfS_S_iiif --------------------------
	.section	.text._Z14update_weightsPfS_S_iiif,"ax",@progbits
	.align	128
        .global         _Z14update_weightsPfS_S_iiif
        .type           _Z14update_weightsPfS_S_iiif,@function
        .size           _Z14update_weightsPfS_S_iiif,(.L_x_59 - _Z14update_weightsPfS_S_iiif)
        .other          _Z14update_weightsPfS_S_iiif,@"STO_CUDA_ENTRY STV_DEFAULT"
_Z14update_weightsPfS_S_iiif:
.text._Z14update_weightsPfS_S_iiif:
[----:B------:R-:W-:Y:S01]  /*0000*/  LDC R1, c[0x0][0x37c] ;  /* 0x0000df00ff017b82 */ /* 0x000fe20000000800 */
[----:B------:R-:W0:Y:S07]  /*0010*/  S2R R10, SR_TID.X ;  /* 0x00000000000a7919 */ /* 0x000e2e0000002100 */
[----:B------:R-:W0:Y:S01]  /*0020*/  S2UR UR7, SR_CTAID.X ;  /* 0x00000000000779c3 */ /* 0x000e220000002500 */
[----:B------:R-:W1:Y:S07]  /*0030*/  S2R R9, SR_TID.Y ;  /* 0x0000000000097919 */ /* 0x000e6e0000002200 */
[----:B------:R-:W1:Y:S08]  /*0040*/  S2UR UR8, SR_CTAID.Y ;  /* 0x00000000000879c3 */ /* 0x000e700000002600 */
[----:B------:R-:W2:Y:S01]  /*0050*/  LDC.64 R4, c[0x0][0x398] ;  /* 0x0000e600ff047b82 */ /* 0x000ea20000000a00 */
[----:B0-----:R-:W-:-:S02]  /*0060*/  VIADD R0, R10, UR7 ;  /* 0x000000070a007c36 */ /* 0x001fc40008000000 */
[----:B-1----:R-:W-:-:S03]  /*0070*/  VIADD R3, R9, UR8 ;  /* 0x0000000809037c36 */ /* 0x002fc60008000000 */
[----:B--2---:R-:W-:-:S04]  /*0080*/  ISETP.GE.AND P0, PT, R0, R5, PT ;  /* 0x000000050000720c */ /* 0x004fc80003f06270 */
[----:B------:R-:W-:-:S13]  /*0090*/  ISETP.GE.OR P0, PT, R3, R4, P0 ;  /* 0x000000040300720c */ /* 0x000fda0000706670 */
[----:B------:R-:W-:Y:S05]  /*00a0*/  @P0 EXIT ;  /* 0x000000000000094d */ /* 0x000fea0003800000 */
[----:B------:R-:W0:Y:S01]  /*00b0*/  LDC R2, c[0x0][0x3a0] ;  /* 0x0000e800ff027b82 */ /* 0x000e220000000800 */
[----:B------:R-:W1:Y:S01]  /*00c0*/  LDCU.64 UR10, c[0x0][0x358] ;  /* 0x00006b00ff0a77ac */ /* 0x000e620008000a00 */
[----:B------:R-:W-:Y:S01]  /*00d0*/  HFMA2 R20, -RZ, RZ, 0, 0 ;  /* 0x00000000ff147431 */ /* 0x000fe200000001ff */
[----:B0-----:R-:W-:-:S13]  /*00e0*/  ISETP.GE.AND P0, PT, R2, 0x1, PT ;  /* 0x000000010200780c */ /* 0x001fda0003f06270 */
[----:B-1----:R-:W-:Y:S05]  /*00f0*/  @!P0 BRA `(.L_x_0) ;  /* 0x0000000c00288947 */ /* 0x002fea0003800000 */
[----:B------:R-:W0:Y:S01]  /*0100*/  S2UR UR6, SR_CgaCtaId ;  /* 0x00000000000679c3 */ /* 0x000e220000008800 */
[----:B------:R-:W-:Y:S01]  /*0110*/  UMOV UR4, 0x400 ;  /* 0x0000040000047882 */ /* 0x000fe20000000000 */
[C---:B------:R-:W-:Y:S01]  /*0120*/  ISETP.GE.U32.AND P1, PT, R2.reuse, 0x8, PT ;  /* 0x000000080200780c */ /* 0x040fe20003f26070 */
[----:B------:R-:W-:Y:S01]  /*0130*/  UIADD3 UR5, UPT, UPT, UR4, 0x4, URZ ;  /* 0x0000000404057890 */ /* 0x000fe2000fffe0ff */
[C---:B------:R-:W-:Y:S01]  /*0140*/  LOP3.LUT R6, R2.reuse, 0x7, RZ, 0xc0, !PT ;  /* 0x0000000702067812 */ /* 0x040fe200078ec0ff */
[----:B------:R-:W-:Y:S02]  /*0150*/  IMAD R7, R2, UR8, RZ ;  /* 0x0000000802077c24 */ /* 0x000fe4000f8e02ff */
[----:B------:R-:W-:Y:S01]  /*0160*/  IMAD.MOV.U32 R20, RZ, RZ, RZ ;  /* 0x000000ffff147224 */ /* 0x000fe200078e00ff */
[----:B------:R-:W-:Y:S01]  /*0170*/  ISETP.NE.AND P0, PT, R6, RZ, PT ;  /* 0x000000ff0600720c */ /* 0x000fe20003f05270 */
[----:B------:R-:W-:Y:S01]  /*0180*/  IMAD.MOV.U32 R8, RZ, RZ, RZ ;  /* 0x000000ffff087224 */ /* 0x000fe200078e00ff */
[----:B0-----:R-:W-:-:S02]  /*0190*/  ULEA UR4, UR6, UR4, 0x18 ;  /* 0x0000000406047291 */ /* 0x001fc4000f8ec0ff */
[----:B------:R-:W-:-:S04]  /*01a0*/  ULEA UR5, UR6, UR5, 0x18 ;  /* 0x0000000506057291 */ /* 0x000fc8000f8ec0ff */
[----:B------:R-:W-:Y:S02]  /*01b0*/  LEA R9, R9, UR4, 0x2 ;  /* 0x0000000409097c11 */ /* 0x000fe4000f8e10ff */
[----:B------:R-:W-:Y:S01]  /*01c0*/  LEA R10, R10, UR5, 0x2 ;  /* 0x000000050a0a7c11 */ /* 0x000fe2000f8e10ff */
[----:B------:R-:W-:Y:S06]  /*01d0*/  @!P1 BRA `(.L_x_1) ;  /* 0x00000004005c9947 */ /* 0x000fec0003800000 */
[----:B------:R-:W0:Y:S01]  /*01e0*/  LDC.64 R14, c[0x0][0x388] ;  /* 0x0000e200ff0e7b82 */ /* 0x000e220000000a00 */
[----:B------:R-:W-:Y:S01]  /*01f0*/  LOP3.LUT R8, R2, 0x7ffffff8, RZ, 0xc0, !PT ;  /* 0x7ffffff802087812 */ /* 0x000fe200078ec0ff */
[----:B------:R-:W-:Y:S02]  /*0200*/  IMAD.MOV.U32 R20, RZ, RZ, RZ ;  /* 0x000000ffff147224 */ /* 0x000fe400078e00ff */
[----:B------:R-:W-:Y:S01]  /*0210*/  IMAD.U32 R4, RZ, RZ, UR7 ;  /* 0x00000007ff047e24 */ /* 0x000fe2000f8e00ff */
[----:B------:R-:W-:-:S03]  /*0220*/  IADD3 R11, PT, PT, -R8, RZ, RZ ;  /* 0x000000ff080b7210 */ /* 0x000fc60007ffe1ff */
[----:B------:R-:W1:Y:S01]  /*0230*/  LDC.64 R12, c[0x0][0x390] ;  /* 0x0000e400ff0c7b82 */ /* 0x000e620000000a00 */
[----:B0-----:R-:W-:-:S03]  /*0240*/  IMAD.WIDE.U32 R14, R7, 0x4, R14 ;  /* 0x00000004070e7825 */ /* 0x001fc600078e000e */
[----:B------:R-:W-:-:S04]  /*0250*/  IADD3 R14, P1, PT, R14, 0x10, RZ ;  /* 0x000000100e0e7810 */ /* 0x000fc80007f3e0ff */
[----:B------:R-:W-:-:S09]  /*0260*/  IADD3.X R15, PT, PT, RZ, R15, RZ, P1, !PT ;  /* 0x0000000fff0f7210 */ /* 0x000fd20000ffe4ff */
.L_x_2:
[----:B-1----:R-:W-:Y:S01]  /*0270*/  IMAD.WIDE R22, R4, 0x4, R12 ;  /* 0x0000000404167825 */ /* 0x002fe200078e020c */
[----:B------:R-:W2:Y:S04]  /*0280*/  LDG.E R16, desc[UR10][R14.64+-0x10] ;  /* 0xfffff00a0e107981 */ /* 0x000ea8000c1e1900 */
[----:B------:R-:W2:Y:S01]  /*0290*/  LDG.E R17, desc[UR10][R22.64] ;  /* 0x0000000a16117981 */ /* 0x000ea2000c1e1900 */
[----:B------:R-:W-:-:S03]  /*02a0*/  IMAD.WIDE R26, R5, 0x4, R22 ;  /* 0x00000004051a7825 */ /* 0x000fc600078e0216 */
[----:B--2---:R0:W-:Y:S01]  /*02b0*/  STS.64 [UR4], R16 ;  /* 0x00000010ff007988 */ /* 0x0041e20008000a04 */
[----:B------:R-:W-:Y:S06]  /*02c0*/  BAR.SYNC.DEFER_BLOCKING 0x0 ;  /* 0x0000000000007b1d */ /* 0x000fec0000010000 */
[----:B------:R-:W-:Y:S04]  /*02d0*/  LDS R25, [R9] ;  /* 0x0000000009197984 */ /* 0x000fe80000000800 */
[----:B------:R-:W1:Y:S01]  /*02e0*/  LDS R21, [R10] ;  /* 0x000000000a157984 */ /* 0x000e620000000800 */
[----:B------:R-:W-:Y:S06]  /*02f0*/  BAR.SYNC.DEFER_BLOCKING 0x0 ;  /* 0x0000000000007b1d */ /* 0x000fec0000010000 */
[----:B------:R-:W2:Y:S04]  /*0300*/  LDG.E R18, desc[UR10][R14.64+-0xc] ;  /* 0xfffff40a0e127981 */ /* 0x000ea8000c1e1900 */
[----:B------:R3:W2:Y:S02]  /*0310*/  LDG.E R19, desc[UR10][R26.64] ;  /* 0x0000000a1a137981 */ /* 0x0006a4000c1e1900 */
[----:B---3--:R-:W-:-:S02]  /*0320*/  IMAD.WIDE R26, R5, 0x4, R26 ;  /* 0x00000004051a7825 */ /* 0x008fc400078e021a */
[----:B--2---:R2:W-:Y:S01]  /*0330*/  STS.64 [UR4], R18 ;  /* 0x00000012ff007988 */ /* 0x0045e20008000a04 */
[----:B------:R-:W-:Y:S06]  /*0340*/  BAR.SYNC.DEFER_BLOCKING 0x0 ;  /* 0x0000000000007b1d */ /* 0x000fec0000010000 */
[----:B------:R-:W-:Y:S04]  /*0350*/  LDS R22, [R9] ;  /* 0x0000000009167984 */ /* 0x000fe80000000800 */
[----:B------:R-:W3:Y:S01]  /*0360*/  LDS R23, [R10] ;  /* 0x000000000a177984 */ /* 0x000ee20000000800 */
[----:B------:R-:W-:Y:S06]  /*0370*/  BAR.SYNC.DEFER_BLOCKING 0x0 ;  /* 0x0000000000007b1d */ /* 0x000fec0000010000 */
[----:B0-----:R-:W4:Y:S04]  /*0380*/  LDG.E R16, desc[UR10][R14.64+-0x8] ;  /* 0xfffff80a0e107981 */ /* 0x001f28000c1e1900 */
[----:B------:R-:W4:Y:S01]  /*0390*/  LDG.E R17, desc[UR10][R26.64] ;  /* 0x0000000a1a117981 */ /* 0x000f22000c1e1900 */
[----:B------:R-:W-:-:S03]  /*03a0*/  IMAD.WIDE R28, R5, 0x4, R26 ;  /* 0x00000004051c7825 */ /* 0x000fc600078e021a */
[----:B----4-:R0:W-:Y:S01]  /*03b0*/  STS.64 [UR4], R16 ;  /* 0x00000010ff007988 */ /* 0x0101e20008000a04 */
[----:B------:R-:W-:Y:S06]  /*03c0*/  BAR.SYNC.DEFER_BLOCKING 0x0 ;  /* 0x0000000000007b1d */ /* 0x000fec0000010000 */
[----:B------:R-:W-:Y:S04]  /*03d0*/  LDS R24, [R9] ;  /* 0x0000000009187984 */ /* 0x000fe80000000800 */
[----:B------:R-:W4:Y:S01]  /*03e0*/  LDS R27, [R10] ;  /* 0x000000000a1b7984 */ /* 0x000f220000000800 */
[----:B------:R-:W-:Y:S06]  /*03f0*/  BAR.SYNC.DEFER_BLOCKING 0x0 ;  /* 0x0000000000007b1d */ /* 0x000fec0000010000 */
[----:B--2---:R-:W2:Y:S04]  /*0400*/  LDG.E R18, desc[UR10][R14.64+-0x4] ;  /* 0xfffffc0a0e127981 */ /* 0x004ea8000c1e1900 */
[----:B------:R5:W2:Y:S01]  /*0410*/  LDG.E R19, desc[UR10][R28.64] ;  /* 0x0000000a1c137981 */ /* 0x000aa2000c1e1900 */
[----:B-1----:R-:W-:Y:S01]  /*0420*/  FFMA R25, R25, R21, R20 ;  /* 0x0000001519197223 */ /* 0x002fe20000000014 */
[----:B-----5:R-:W-:-:S02]  /*0430*/  IMAD.WIDE R28, R5, 0x4, R28 ;  /* 0x00000004051c7825 */ /* 0x020fc400078e021c */
[----:B--2---:R1:W-:Y:S01]  /*0440*/  STS.64 [UR4], R18 ;  /* 0x00000012ff007988 */ /* 0x0043e20008000a04 */
[----:B------:R-:W-:Y:S06]  /*0450*/  BAR.SYNC.DEFER_BLOCKING 0x0 ;  /* 0x0000000000007b1d */ /* 0x000fec0000010000 */
[----:B------:R-:W-:Y:S04]  /*0460*/  LDS R20, [R9] ;  /* 0x0000000009147984 */ /* 0x000fe80000000800 */
[----:B------:R-:W2:Y:S01]  /*0470*/  LDS R21, [R10] ;  /* 0x000000000a157984 */ /* 0x000ea20000000800 */
[----:B------:R-:W-:Y:S06]  /*0480*/  BAR.SYNC.DEFER_BLOCKING 0x0 ;  /* 0x0000000000007b1d */ /* 0x000fec0000010000 */
[----:B0-----:R-:W5:Y:S04]  /*0490*/  LDG.E R16, desc[UR10][R14.64] ;  /* 0x0000000a0e107981 */ /* 0x001f68000c1e1900 */
[----:B------:R0:W5:Y:S01]  /*04a0*/  LDG.E R17, desc[UR10][R28.64] ;  /* 0x0000000a1c117981 */ /* 0x000162000c1e1900 */
[----:B---3--:R-:W-:Y:S01]  /*04b0*/  FFMA R23, R22, R23, R25 ;  /* 0x0000001716177223 */ /* 0x008fe20000000019 */
[----:B0-----:R-:W-:-:S02]  /*04c0*/  IMAD.WIDE R28, R5, 0x4, R28 ;  /* 0x00000004051c7825 */ /* 0x001fc400078e021c */
[----:B-----5:R0:W-:Y:S01]  /*04d0*/  STS.64 [UR4], R16 ;  /* 0x00000010ff007988 */ /* 0x0201e20008000a04 */
[----:B------:R-:W-:Y:S06]  /*04e0*/  BAR.SYNC.DEFER_BLOCKING 0x0 ;  /* 0x0000000000007b1d */ /* 0x000fec0000010000 */
[----:B------:R-:W-:Y:S04]  /*04f0*/  LDS R22, [R9] ;  /* 0x0000000009167984 */ /* 0x000fe80000000800 */
[----:B------:R-:W3:Y:S01]  /*0500*/  LDS R25, [R10] ;  /* 0x000000000a197984 */ /* 0x000ee20000000800 */
[----:B------:R-:W-:Y:S06]  /*0510*/  BAR.SYNC.DEFER_BLOCKING 0x0 ;  /* 0x0000000000007b1d */ /* 0x000fec0000010000 */
[----:B-1----:R-:W5:Y:S04]  /*0520*/  LDG.E R18, desc[UR10][R14.64+0x4] ;  /* 0x0000040a0e127981 */ /* 0x002f68000c1e1900 */
[----:B------:R-:W5:Y:S01]  /*0530*/  LDG.E R19, desc[UR10][R28.64] ;  /* 0x0000000a1c137981 */ /* 0x000f62000c1e1900 */
[----:B----4-:R-:W-:Y:S01]  /*0540*/  FFMA R23, R24, R27, R23 ;  /* 0x0000001b18177223 */ /* 0x010fe20000000017 */
[----:B------:R-:W-:-:S02]  /*0550*/  IMAD.WIDE R26, R5, 0x4, R28 ;  /* 0x00000004051a7825 */ /* 0x000fc400078e021c */
[----:B-----5:R1:W-:Y:S01]  /*0560*/  STS.64 [UR4], R18 ;  /* 0x00000012ff007988 */ /* 0x0203e20008000a04 */
[----:B------:R-:W-:Y:S06]  /*0570*/  BAR.SYNC.DEFER_BLOCKING 0x0 ;  /* 0x0000000000007b1d */ /* 0x000fec0000010000 */
[----:B------:R-:W-:Y:S04]  /*0580*/  LDS R24, [R9] ;  /* 0x0000000009187984 */ /* 0x000fe80000000800 */
[----:B------:R-:W4:Y:S01]  /*0590*/  LDS R29, [R10] ;  /* 0x000000000a1d7984 */ /* 0x000f220000000800 */
[----:B------:R-:W-:Y:S06]  /*05a0*/  BAR.SYNC.DEFER_BLOCKING 0x0 ;  /* 0x0000000000007b1d */ /* 0x000fec0000010000 */
[----:B0-----:R-:W5:Y:S04]  /*05b0*/  LDG.E R16, desc[UR10][R14.64+0x8] ;  /* 0x0000080a0e107981 */ /* 0x001f68000c1e1900 */
[----:B------:R0:W5:Y:S02]  /*05c0*/  LDG.E R17, desc[UR10][R26.64] ;  /* 0x0000000a1a117981 */ /* 0x000164000c1e1900 */
[----:B0-----:R-:W-:-:S02]  /*05d0*/  IMAD.WIDE R26, R5, 0x4, R26 ;  /* 0x00000004051a7825 */ /* 0x001fc400078e021a */
[----:B-----5:R-:W-:Y:S01]  /*05e0*/  STS.64 [UR4], R16 ;  /* 0x00000010ff007988 */ /* 0x020fe20008000a04 */
[----:B------:R-:W-:Y:S06]  /*05f0*/  BAR.SYNC.DEFER_BLOCKING 0x0 ;  /* 0x0000000000007b1d */ /* 0x000fec0000010000 */
[----:B------:R-:W-:Y:S04]  /*0600*/  LDS R17, [R9] ;  /* 0x0000000009117984 */ /* 0x000fe80000000800 */
[----:B------:R-:W0:Y:S01]  /*0610*/  LDS R28, [R10] ;  /* 0x000000000a1c7984 */ /* 0x000e220000000800 */
[----:B------:R-:W-:Y:S06]  /*0620*/  BAR.SYNC.DEFER_BLOCKING 0x0 ;  /* 0x0000000000007b1d */ /* 0x000fec0000010000 */
[----:B-1----:R-:W5:Y:S04]  /*0630*/  LDG.E R19, desc[UR10][R26.64] ;  /* 0x0000000a1a137981 */ /* 0x002f68000c1e1900 */
[----:B------:R1:W5:Y:S01]  /*0640*/  LDG.E R18, desc[UR10][R14.64+0xc] ;  /* 0x00000c0a0e127981 */ /* 0x000362000c1e1900 */
[----:B------:R-:W-:-:S02]  /*0650*/  VIADD R11, R11, 0x8 ;  /* 0x000000080b0b7836 */ /* 0x000fc40000000000 */
[----:B--2---:R-:W-:Y:S01]  /*0660*/  FFMA R21, R20, R21, R23 ;  /* 0x0000001514157223 */ /* 0x004fe20000000017 */
[----:B------:R-:W-:Y:S02]  /*0670*/  LEA R4, R5, R4, 0x3 ;  /* 0x0000000405047211 */ /* 0x000fe400078e18ff */
[----:B------:R-:W-:Y:S01]  /*0680*/  ISETP.NE.AND P1, PT, R11, RZ, PT ;  /* 0x000000ff0b00720c */ /* 0x000fe20003f25270 */
[----:B---3--:R-:W-:Y:S01]  /*0690*/  FFMA R21, R22, R25, R21 ;  /* 0x0000001916157223 */ /* 0x008fe20000000015 */
[----:B-1----:R-:W-:-:S03]  /*06a0*/  IADD3 R14, P2, PT, R14, 0x20, RZ ;  /* 0x000000200e0e7810 */ /* 0x002fc60007f5e0ff */
[----:B----4-:R-:W-:-:S04]  /*06b0*/  FFMA R24, R24, R29, R21 ;  /* 0x0000001d18187223 */ /* 0x010fc80000000015 */
[----:B0-----:R-:W-:Y:S01]  /*06c0*/  FFMA R17, R17, R28, R24 ;  /* 0x0000001c11117223 */ /* 0x001fe20000000018 */
[----:B------:R-:W-:Y:S01]  /*06d0*/  IMAD.X R15, RZ, RZ, R15, P2 ;  /* 0x000000ffff0f7224 */ /* 0x000fe200010e060f */
[----:B-----5:R-:W-:Y:S01]  /*06e0*/  STS.64 [UR4], R18 ;  /* 0x00000012ff007988 */ /* 0x020fe20008000a04 */
[----:B------:R-:W-:Y:S06]  /*06f0*/  BAR.SYNC.DEFER_BLOCKING 0x0 ;  /* 0x0000000000007b1d */ /* 0x000fec0000010000 */
[----:B------:R-:W-:Y:S04]  /*0700*/  LDS R26, [R9] ;  /* 0x00000000091a7984 */ /* 0x000fe80000000800 */
[----:B------:R-:W0:Y:S02]  /*0710*/  LDS R16, [R10] ;  /* 0x000000000a107984 */ /* 0x000e240000000800 */
[----:B0-----:R-:W-:Y:S01]  /*0720*/  FFMA R20, R26, R16, R17 ;  /* 0x000000101a147223 */ /* 0x001fe20000000011 */
[----:B------:R-:W-:Y:S06]  /*0730*/  BAR.SYNC.DEFER_BLOCKING 0x0 ;  /* 0x0000000000007b1d */ /* 0x000fec0000010000 */
[----:B------:R-:W-:Y:S05]  /*0740*/  @P1 BRA `(.L_x_2) ;  /* 0xfffffff800c81947 */ /* 0x000fea000383ffff */
.L_x_1:
[----:B------:R-:W-:Y:S05]  /*0750*/  @!P0 BRA `(.L_x_0) ;  /* 0x0000000400908947 */ /* 0x000fea0003800000 */
[----:B------:R-:W-:Y:S02]  /*0760*/  ISETP.GE.U32.AND P1, PT, R6, 0x4, PT ;  /* 0x000000040600780c */ /* 0x000fe40003f26070 */
[----:B------:R-:W-:-:S04]  /*0770*/  LOP3.LUT R4, R2, 0x3, RZ, 0xc0, !PT ;  /* 0x0000000302047812 */ /* 0x000fc800078ec0ff */
[----:B------:R-:W-:-:S07]  /*0780*/  ISETP.NE.AND P0, PT, R4, RZ, PT ;  /* 0x000000ff0400720c */ /* 0x000fce0003f05270 */
[----:B------:R-:W-:Y:S06]  /*0790*/  @!P1 BRA `(.L_x_3) ;  /* 0x0000000000bc9947 */ /* 0x000fec0003800000 */
[----:B------:R-:W0:Y:S01]  /*07a0*/  LDC.64 R18, c[0x0][0x388] ;  /* 0x0000e200ff127b82 */ /* 0x000e220000000a00 */
[----:B------:R-:W-:Y:S02]  /*07b0*/  IMAD.IADD R11, R7, 0x1, R8 ;  /* 0x00000001070b7824 */ /* 0x000fe400078e0208 */
[----:B------:R-:W-:-:S05]  /*07c0*/  IMAD R13, R8, R5, UR7 ;  /* 0x00000007080d7e24 */ /* 0x000fca000f8e0205 */
[----:B------:R-:W1:Y:S01]  /*07d0*/  LDC.64 R16, c[0x0][0x390] ;  /* 0x0000e400ff107b82 */ /* 0x000e620000000a00 */
[----:B0-----:R-:W-:-:S05]  /*07e0*/  IMAD.WIDE.U32 R18, R11, 0x4, R18 ;  /* 0x000000040b127825 */ /* 0x001fca00078e0012 */
[----:B------:R-:W2:Y:S01]  /*07f0*/  LDG.E R22, desc[UR10][R18.64] ;  /* 0x0000000a12167981 */ /* 0x000ea2000c1e1900 */
[----:B-1----:R-:W-:Y:S02]  /*0800*/  IMAD.WIDE R16, R13, 0x4, R16 ;  /* 0x000000040d107825 */ /* 0x002fe400078e0210 */
[----:B------:R-:W0:Y:S03]  /*0810*/  LDC.64 R12, c[0x0][0x388] ;  /* 0x0000e200ff0c7b82 */ /* 0x000e260000000a00 */
[----:B------:R-:W2:Y:S01]  /*0820*/  LDG.E R23, desc[UR10][R16.64] ;  /* 0x0000000a10177981 */ /* 0x000ea2000c1e1900 */
[----:B------:R-:W-:-:S05]  /*0830*/  IADD3 R6, P1, PT, R7, R8, RZ ;  /* 0x0000000807067210 */ /* 0x000fca0007f3e0ff */
[----:B------:R-:W-:Y:S01]  /*0840*/  IMAD.X R11, RZ, RZ, RZ, P1 ;  /* 0x000000ffff0b7224 */ /* 0x000fe200008e06ff */
[----:B0-----:R-:W-:-:S04]  /*0850*/  LEA R12, P1, R6, R12, 0x2 ;  /* 0x0000000c060c7211 */ /* 0x001fc800078210ff */
[----:B------:R-:W-:Y:S01]  /*0860*/  LEA.HI.X R13, R6, R13, R11, 0x2, P1 ;  /* 0x0000000d060d7211 */ /* 0x000fe200008f140b */
[C---:B------:R-:W-:Y:S01]  /*0870*/  IMAD.WIDE R14, R5.reuse, 0x4, R16 ;  /* 0x00000004050e7825 */ /* 0x040fe200078e0210 */
[----:B--2---:R0:W-:Y:S01]  /*0880*/  STS.64 [UR4], R22 ;  /* 0x00000016ff007988 */ /* 0x0041e20008000a04 */
[----:B------:R-:W-:Y:S06]  /*0890*/  BAR.SYNC.DEFER_BLOCKING 0x0 ;  /* 0x0000000000007b1d */ /* 0x000fec0000010000 */
[----:B------:R-:W-:Y:S04]  /*08a0*/  LDS R21, [R9] ;  /* 0x0000000009157984 */ /* 0x000fe80000000800 */
[----:B------:R-:W1:Y:S01]  /*08b0*/  LDS R11, [R10] ;  /* 0x000000000a0b7984 */ /* 0x000e620000000800 */
[----:B------:R-:W-:Y:S06]  /*08c0*/  BAR.SYNC.DEFER_BLOCKING 0x0 ;  /* 0x0000000000007b1d */ /* 0x000fec0000010000 */
[----:B------:R-:W2:Y:S04]  /*08d0*/  LDG.E R17, desc[UR10][R14.64] ;  /* 0x0000000a0e117981 */ /* 0x000ea8000c1e1900 */
[----:B------:R-:W2:Y:S01]  /*08e0*/  LDG.E R16, desc[UR10][R12.64+0x4] ;  /* 0x0000040a0c107981 */ /* 0x000ea2000c1e1900 */
[----:B------:R-:W-:-:S03]  /*08f0*/  IMAD.WIDE R18, R5, 0x4, R14 ;  /* 0x0000000405127825 */ /* 0x000fc600078e020e */
[----:B--2---:R-:W-:Y:S01]  /*0900*/  STS.64 [UR4], R16 ;  /* 0x00000010ff007988 */ /* 0x004fe20008000a04 */
[----:B------:R-:W-:Y:S06]  /*0910*/  BAR.SYNC.DEFER_BLOCKING 0x0 ;  /* 0x0000000000007b1d */ /* 0x000fec0000010000 */
[----:B------:R-:W-:Y:S04]  /*0920*/  LDS R6, [R9] ;  /* 0x0000000009067984 */ /* 0x000fe80000000800 */
[----:B------:R-:W2:Y:S01]  /*0930*/  LDS R26, [R10] ;  /* 0x000000000a1a7984 */ /* 0x000ea20000000800 */
[----:B------:R-:W-:Y:S06]  /*0940*/  BAR.SYNC.DEFER_BLOCKING 0x0 ;  /* 0x0000000000007b1d */ /* 0x000fec0000010000 */
[----:B0-----:R-:W3:Y:S04]  /*0950*/  LDG.E R22, desc[UR10][R12.64+0x8] ;  /* 0x0000080a0c167981 */ /* 0x001ee8000c1e1900 */
[----:B------:R-:W3:Y:S01]  /*0960*/  LDG.E R23, desc[UR10][R18.64] ;  /* 0x0000000a12177981 */ /* 0x000ee2000c1e1900 */
[----:B------:R-:W-:-:S03]  /*0970*/  IMAD.WIDE R24, R5, 0x4, R18 ;  /* 0x0000000405187825 */ /* 0x000fc600078e0212 */
[----:B---3--:R-:W-:Y:S01]  /*0980*/  STS.64 [UR4], R22 ;  /* 0x00000016ff007988 */ /* 0x008fe20008000a04 */
[----:B------:R-:W-:Y:S06]  /*0990*/  BAR.SYNC.DEFER_BLOCKING 0x0 ;  /* 0x0000000000007b1d */ /* 0x000fec0000010000 */
[----:B------:R-:W-:Y:S04]  /*09a0*/  LDS R27, [R9] ;  /* 0x00000000091b7984 */ /* 0x000fe80000000800 */
[----:B------:R-:W0:Y:S01]  /*09b0*/  LDS R16, [R10] ;  /* 0x000000000a107984 */ /* 0x000e220000000800 */
[----:B------:R-:W-:Y:S06]  /*09c0*/  BAR.SYNC.DEFER_BLOCKING 0x0 ;  /* 0x0000000000007b1d */ /* 0x000fec0000010000 */
[----:B------:R-:W3:Y:S04]  /*09d0*/  LDG.E R14, desc[UR10][R12.64+0xc] ;  /* 0x00000c0a0c0e7981 */ /* 0x000ee8000c1e1900 */
[----:B------:R-:W3:Y:S01]  /*09e0*/  LDG.E R15, desc[UR10][R24.64] ;  /* 0x0000000a180f7981 */ /* 0x000ee2000c1e1900 */
[----:B-1----:R-:W-:-:S04]  /*09f0*/  FFMA R11, R21, R11, R20 ;  /* 0x0000000b150b7223 */ /* 0x002fc80000000014 */
[----:B--2---:R-:W-:-:S04]  /*0a00*/  FFMA R6, R6, R26, R11 ;  /* 0x0000001a06067223 */ /* 0x004fc8000000000b */
[----:B0-----:R-:W-:Y:S01]  /*0a10*/  FFMA R6, R27, R16, R6 ;  /* 0x000000101b067223 */ /* 0x001fe20000000006 */
[----:B------:R-:W-:Y:S01]  /*0a20*/  IADD3 R8, PT, PT, R8, 0x4, RZ ;  /* 0x0000000408087810 */ /* 0x000fe20007ffe0ff */
[----:B---3--:R-:W-:Y:S01]  /*0a30*/  STS.64 [UR4], R14 ;  /* 0x0000000eff007988 */ /* 0x008fe20008000a04 */
[----:B------:R-:W-:Y:S06]  /*0a40*/  BAR.SYNC.DEFER_BLOCKING 0x0 ;  /* 0x0000000000007b1d */ /* 0x000fec0000010000 */
[----:B------:R-:W-:Y:S04]  /*0a50*/  LDS R17, [R9] ;  /* 0x0000000009117984 */ /* 0x000fe80000000800 */
[----:B------:R-:W0:Y:S02]  /*0a60*/  LDS R18, [R10] ;  /* 0x000000000a127984 */ /* 0x000e240000000800 */
[----:B0-----:R-:W-:Y:S01]  /*0a70*/  FFMA R20, R17, R18, R6 ;  /* 0x0000001211147223 */ /* 0x001fe20000000006 */
[----:B------:R-:W-:Y:S06]  /*0a80*/  BAR.SYNC.DEFER_BLOCKING 0x0 ;  /* 0x0000000000007b1d */ /* 0x000fec0000010000 */
.L_x_3:
[----:B------:R-:W-:Y:S05]  /*0a90*/  @!P0 BRA `(.L_x_0) ;  /* 0x0000000000c08947 */ /* 0x000fea0003800000 */
[----:B------:R-:W-:Y:S02]  /*0aa0*/  ISETP.NE.AND P1, PT, R4, 0x1, PT ;  /* 0x000000010400780c */ /* 0x000fe40003f25270 */
[----:B------:R-:W-:-:S04]  /*0ab0*/  LOP3.LUT R6, R2, 0x1, RZ, 0xc0, !PT ;  /* 0x0000000102067812 */ /* 0x000fc800078ec0ff */
[----:B------:R-:W-:-:S07]  /*0ac0*/  ISETP.NE.U32.AND P0, PT, R6, 0x1, PT ;  /* 0x000000010600780c */ /* 0x000fce0003f05070 */
[----:B------:R-:W-:Y:S06]  /*0ad0*/  @!P1 BRA `(.L_x_4) ;  /* 0x0000000000749947 */ /* 0x000fec0003800000 */
[----:B------:R-:W0:Y:S01]  /*0ae0*/  LDC.64 R12, c[0x0][0x388] ;  /* 0x0000e200ff0c7b82 */ /* 0x000e220000000a00 */
[----:B------:R-:W-:Y:S02]  /*0af0*/  IMAD.IADD R23, R7, 0x1, R8 ;  /* 0x0000000107177824 */ /* 0x000fe400078e0208 */
[----:B------:R-:W-:-:S05]  /*0b00*/  IMAD R11, R8, R5, UR7 ;  /* 0x00000007080b7e24 */ /* 0x000fca000f8e0205 */
[----:B------:R-:W1:Y:S01]  /*0b10*/  LDC.64 R18, c[0x0][0x390] ;  /* 0x0000e400ff127b82 */ /* 0x000e620000000a00 */
[----:B0-----:R-:W-:-:S07]  /*0b20*/  IMAD.WIDE.U32 R22, R23, 0x4, R12 ;  /* 0x0000000417167825 */ /* 0x001fce00078e000c */
[----:B------:R-:W0:Y:S01]  /*0b30*/  LDC.64 R12, c[0x0][0x388] ;  /* 0x0000e200ff0c7b82 */ /* 0x000e220000000a00 */
[----:B------:R-:W2:Y:S01]  /*0b40*/  LDG.E R16, desc[UR10][R22.64] ;  /* 0x0000000a16107981 */ /* 0x000ea2000c1e1900 */
[----:B-1----:R-:W-:-:S05]  /*0b50*/  IMAD.WIDE R18, R11, 0x4, R18 ;  /* 0x000000040b127825 */ /* 0x002fca00078e0212 */
[----:B------:R-:W2:Y:S01]  /*0b60*/  LDG.E R17, desc[UR10][R18.64] ;  /* 0x0000000a12117981 */ /* 0x000ea2000c1e1900 */
[----:B------:R-:W-:-:S05]  /*0b70*/  IADD3 R4, P1, PT, R7, R8, RZ ;  /* 0x0000000807047210 */ /* 0x000fca0007f3e0ff */
[----:B------:R-:W-:Y:S01]  /*0b80*/  IMAD.X R6, RZ, RZ, RZ, P1 ;  /* 0x000000ffff067224 */ /* 0x000fe200008e06ff */
[----:B0-----:R-:W-:-:S04]  /*0b90*/  LEA R12, P1, R4, R12, 0x2 ;  /* 0x0000000c040c7211 */ /* 0x001fc800078210ff */
[----:B------:R-:W-:Y:S01]  /*0ba0*/  LEA.HI.X R13, R4, R13, R6, 0x2, P1 ;  /* 0x0000000d040d7211 */ /* 0x000fe200008f1406 */
[----:B------:R-:W-:Y:S01]  /*0bb0*/  IMAD.WIDE R14, R5, 0x4, R18 ;  /* 0x00000004050e7825 */ /* 0x000fe200078e0212 */
[----:B--2---:R-:W-:Y:S01]  /*0bc0*/  STS.64 [UR4], R16 ;  /* 0x00000010ff007988 */ /* 0x004fe20008000a04 */
[----:B------:R-:W-:Y:S06]  /*0bd0*/  BAR.SYNC.DEFER_BLOCKING 0x0 ;  /* 0x0000000000007b1d */ /* 0x000fec0000010000 */
[----:B------:R-:W-:Y:S04]  /*0be0*/  LDS R11, [R9] ;  /* 0x00000000090b7984 */ /* 0x000fe80000000800 */
[----:B------:R-:W0:Y:S01]  /*0bf0*/  LDS R4, [R10] ;  /* 0x000000000a047984 */ /* 0x000e220000000800 */
[----:B------:R-:W-:Y:S06]  /*0c00*/  BAR.SYNC.DEFER_BLOCKING 0x0 ;  /* 0x0000000000007b1d */ /* 0x000fec0000010000 */
[----:B------:R-:W2:Y:S04]  /*0c10*/  LDG.E R18, desc[UR10][R12.64+0x4] ;  /* 0x0000040a0c127981 */ /* 0x000ea8000c1e1900 */
[----:B------:R-:W2:Y:S01]  /*0c20*/  LDG.E R19, desc[UR10][R14.64] ;  /* 0x0000000a0e137981 */ /* 0x000ea2000c1e1900 */
[----:B------:R-:W-:Y:S01]  /*0c30*/  IADD3 R8, PT, PT, R8, 0x2, RZ ;  /* 0x0000000208087810 */ /* 0x000fe20007ffe0ff */
[----:B0-----:R-:W-:-:S02]  /*0c40*/  FFMA R4, R11, R4, R20 ;  /* 0x000000040b047223 */ /* 0x001fc40000000014 */
[----:B--2---:R-:W-:Y:S01]  /*0c50*/  STS.64 [UR4], R18 ;  /* 0x00000012ff007988 */ /* 0x004fe20008000a04 */
[----:B------:R-:W-:Y:S06]  /*0c60*/  BAR.SYNC.DEFER_BLOCKING 0x0 ;  /* 0x0000000000007b1d */ /* 0x000fec0000010000 */
[----:B------:R-:W-:Y:S04]  /*0c70*/  LDS R21, [R9] ;  /* 0x0000000009157984 */ /* 0x000fe80000000800 */
[----:B------:R-:W0:Y:S02]  /*0c80*/  LDS R6, [R10] ;  /* 0x000000000a067984 */ /* 0x000e240000000800 */
[----:B0-----:R-:W-:Y:S01]  /*0c90*/  FFMA R20, R21, R6, R4 ;  /* 0x0000000615147223 */ /* 0x001fe20000000004 */
[----:B------:R-:W-:Y:S06]  /*0ca0*/  BAR.SYNC.DEFER_BLOCKING 0x0 ;  /* 0x0000000000007b1d */ /* 0x000fec0000010000 */
.L_x_4:
[----:B------:R-:W-:Y:S05]  /*0cb0*/  @P0 BRA `(.L_x_0) ;  /* 0x0000000000380947 */ /* 0x000fea0003800000 */
[----:B------:R-:W0:Y:S01]  /*0cc0*/  LDC.64 R12, c[0x0][0x388] ;  /* 0x0000e200ff0c7b82 */ /* 0x000e220000000a00 */
[----:B------:R-:W-:Y:S02]  /*0cd0*/  IMAD.IADD R7, R7, 0x1, R8 ;  /* 0x0000000107077824 */ /* 0x000fe400078e0208 */
[----:B------:R-:W-:-:S05]  /*0ce0*/  IMAD R11, R8, R5, UR7 ;  /* 0x00000007080b7e24 */ /* 0x000fca000f8e0205 */
[----:B------:R-:W1:Y:S01]  /*0cf0*/  LDC.64 R14, c[0x0][0x390] ;  /* 0x0000e400ff0e7b82 */ /* 0x000e620000000a00 */
[----:B0-----:R-:W-:-:S05]  /*0d00*/  IMAD.WIDE.U32 R4, R7, 0x4, R12 ;  /* 0x0000000407047825 */ /* 0x001fca00078e000c */
[----:B------:R-:W2:Y:S01]  /*0d10*/  LDG.E R12, desc[UR10][R4.64] ;  /* 0x0000000a040c7981 */ /* 0x000ea2000c1e1900 */
[----:B-1----:R-:W-:-:S05]  /*0d20*/  IMAD.WIDE R6, R11, 0x4, R14 ;  /* 0x000000040b067825 */ /* 0x002fca00078e020e */
[----:B------:R-:W2:Y:S04]  /*0d30*/  LDG.E R13, desc[UR10][R6.64] ;  /* 0x0000000a060d7981 */ /* 0x000ea8000c1e1900 */
[----:B--2---:R-:W-:Y:S01]  /*0d40*/  STS.64 [UR4], R12 ;  /* 0x0000000cff007988 */ /* 0x004fe20008000a04 */
[----:B------:R-:W-:Y:S06]  /*0d50*/  BAR.SYNC.DEFER_BLOCKING 0x0 ;  /* 0x0000000000007b1d */ /* 0x000fec0000010000 */
[----:B------:R-:W-:Y:S04]  /*0d60*/  LDS R9, [R9] ;  /* 0x0000000009097984 */ /* 0x000fe80000000800 */
[----:B------:R-:W0:Y:S02]  /*0d70*/  LDS R10, [R10] ;  /* 0x000000000a0a7984 */ /* 0x000e240000000800 */
[----:B0-----:R-:W-:Y:S01]  /*0d80*/  FFMA R20, R9, R10, R20 ;  /* 0x0000000a09147223 */ /* 0x001fe20000000014 */
[----:B------:R-:W-:Y:S06]  /*0d90*/  BAR.SYNC.DEFER_BLOCKING 0x0 ;  /* 0x0000000000007b1d */ /* 0x000fec0000010000 */
.L_x_0:
[----:B------:R-:W0:Y:S01]  /*0da0*/  LDCU UR4, c[0x0][0x3a4] ;  /* 0x00007480ff0477ac */ /* 0x000e220008000800 */
[----:B------:R-:W-:Y:S01]  /*0db0*/  I2FP.F32.S32 R5, R2 ;  /* 0x0000000200057245 */ /* 0x000fe20000201400 */
[----:B------:R-:W-:Y:S03]  /*0dc0*/  BSSY.RECONVERGENT B0, `(.L_x_5) ;  /* 0x000000d000007945 */ /* 0x000fe60003800200 */
[----:B------:R-:W1:Y:S01]  /*0dd0*/  MUFU.RCP R4, R5 ;  /* 0x0000000500047308 */ /* 0x000e620000001000 */
[----:B0-----:R-:W-:-:S07]  /*0de0*/  FMUL R2, R20, UR4 ;  /* 0x0000000414027c20 */ /* 0x001fce0008400000 */
[----:B------:R-:W0:Y:S01]  /*0df0*/  FCHK P0, R2, R5 ;  /* 0x0000000502007302 */ /* 0x000e220000000000 */
[----:B-1----:R-:W-:-:S04]  /*0e00*/  FFMA R7, -R5, R4, 1 ;  /* 0x3f80000005077423 */ /* 0x002fc80000000104 */
[----:B------:R-:W-:-:S04]  /*0e10*/  FFMA R7, R4, R7, R4 ;  /* 0x0000000704077223 */ /* 0x000fc80000000004 */
[----:B------:R-:W-:-:S04]  /*0e20*/  FFMA R4, R2, R7, RZ ;  /* 0x0000000702047223 */ /* 0x000fc800000000ff */
[----:B------:R-:W-:-:S04]  /*0e30*/  FFMA R6, -R5, R4, R2 ;  /* 0x0000000405067223 */ /* 0x000fc80000000102 */
[----:B------:R-:W-:Y:S01]  /*0e40*/  FFMA R6, R7, R6, R4 ;  /* 0x0000000607067223 */ /* 0x000fe20000000004 */
[----:B0-----:R-:W-:Y:S06]  /*0e50*/  @!P0 BRA `(.L_x_6) ;  /* 0x00000000000c8947 */ /* 0x001fec0003800000 */
[----:B------:R-:W-:-:S07]  /*0e60*/  MOV R4, 0xe80 ;  /* 0x00000e8000047802 */ /* 0x000fce0000000f00 */
[----:B------:R-:W-:Y:S05]  /*0e70*/  CALL.REL.NOINC `($__internal_0_$__cuda_sm3x_div_rn_noftz_f32_slowpath) ;  /* 0x0000000000287944 */ /* 0x000fea0003c00000 */
[----:B------:R-:W-:-:S07]  /*0e80*/  IMAD.MOV.U32 R6, RZ, RZ, R2 ;  /* 0x000000ffff067224 */ /* 0x000fce00078e0002 */
.L_x_6:
[----:B------:R-:W-:Y:S05]  /*0e90*/  BSYNC.RECONVERGENT B0 ;  /* 0x0000000000007941 */ /* 0x000fea0003800200 */
.L_x_5:
[----:B------:R-:W0:Y:S01]  /*0ea0*/  LDC.64 R4, c[0x0][0x380] ;  /* 0x0000e000ff047b82 */ /* 0x000e220000000a00 */
[----:B------:R-:W1:Y:S02]  /*0eb0*/  LDCU UR4, c[0x0][0x39c] ;  /* 0x00007380ff0477ac */ /* 0x000e640008000800 */
[----:B-1----:R-:W-:-:S04]  /*0ec0*/  IMAD R3, R3, UR4, R0 ;  /* 0x0000000403037c24 */ /* 0x002fc8000f8e0200 */
[----:B0-----:R-:W-:-:S05]  /*0ed0*/  IMAD.WIDE.U32 R2, R3, 0x4, R4 ;  /* 0x0000000403027825 */ /* 0x001fca00078e0004 */
[----:B------:R-:W2:Y:S02]  /*0ee0*/  LDG.E R5, desc[UR10][R2.64] ;  /* 0x0000000a02057981 */ /* 0x000ea4000c1e1900 */
[----:B--2---:R-:W-:-:S05]  /*0ef0*/  FADD R5, R5, R6 ;  /* 0x0000000605057221 */ /* 0x004fca0000000000 */
[----:B------:R-:W-:Y:S01]  /*0f00*/  STG.E desc[UR10][R2.64], R5 ;  /* 0x0000000502007986 */ /* 0x000fe2000c10190a */
[----:B------:R-:W-:Y:S05]  /*0f10*/  EXIT ;  /* 0x000000000000794d */ /* 0x000fea0003800000 */
        .weak           $__internal_0_$__cuda_sm3x_div_rn_noftz_f32_slowpath
        .type           $__internal_0_$__cuda_sm3x_div_rn_noftz_f32_slowpath,@function
        .size           $__internal_0_$__cuda_sm3x_div_rn_noftz_f32_slowpath,(.L_x_59 - $__internal_0_$__cuda_sm3x_div_rn_noftz_f32_slowpath)
$__internal_0_$__cuda_sm3x_div_rn_noftz_f32_slowpath:
[----:B------:R-:W-:Y:S01]  /*0f20*/  SHF.R.U32.HI R7, RZ, 0x17, R5 ;  /* 0x00000017ff077819 */ /* 0x000fe20000011605 */
[----:B------:R-:W-:Y:S01]  /*0f30*/  BSSY.RECONVERGENT B1, `(.L_x_7) ;  /* 0x0000064000017945 */ /* 0x000fe20003800200 */
[--C-:B------:R-:W-:Y:S02]  /*0f40*/  SHF.R.U32.HI R6, RZ, 0x17, R2.reuse ;  /* 0x00000017ff067819 */ /* 0x100fe40000011602 */
[----:B------:R-:W-:Y:S02]  /*0f50*/  LOP3.LUT R7, R7, 0xff, RZ, 0xc0, !PT ;  /* 0x000000ff07077812 */ /* 0x000fe400078ec0ff */
[----:B------:R-:W-:Y:S01]  /*0f60*/  LOP3.LUT R12, R6, 0xff, RZ, 0xc0, !PT ;  /* 0x000000ff060c7812 */ /* 0x000fe200078ec0ff */
[----:B------:R-:W-:Y:S01]  /*0f70*/  IMAD.MOV.U32 R6, RZ, RZ, R2 ;  /* 0x000000ffff067224 */ /* 0x000fe200078e0002 */
[----:B------:R-:W-:Y:S02]  /*0f80*/  IADD3 R10, PT, PT, R7, -0x1, RZ ;  /* 0xffffffff070a7810 */ /* 0x000fe40007ffe0ff */
[----:B------:R-:W-:Y:S01]  /*0f90*/  MOV R9, R5 ;  /* 0x0000000500097202 */ /* 0x000fe20000000f00 */
[----:B------:R-:W-:Y:S01]  /*0fa0*/  VIADD R11, R12, 0xffffffff ;  /* 0xffffffff0c0b7836 */ /* 0x000fe20000000000 */
[----:B------:R-:W-:-:S04]  /*0fb0*/  ISETP.GT.U32.AND P0, PT, R10, 0xfd, PT ;  /* 0x000000fd0a00780c */ /* 0x000fc80003f04070 */
[----:B------:R-:W-:-:S13]  /*0fc0*/  ISETP.GT.U32.OR P0, PT, R11, 0xfd, P0 ;  /* 0x000000fd0b00780c */ /* 0x000fda0000704470 */
[----:B------:R-:W-:Y:S01]  /*0fd0*/  @!P0 IMAD.MOV.U32 R8, RZ, RZ, RZ ;  /* 0x000000ffff088224 */ /* 0x000fe200078e00ff */
[----:B------:R-:W-:Y:S06]  /*0fe0*/  @!P0 BRA `(.L_x_8) ;  /* 0x00000000005c8947 */ /* 0x000fec0003800000 */
[----:B------:R-:W-:Y:S02]  /*0ff0*/  FSETP.GTU.FTZ.AND P0, PT, |R2|, +INF , PT ;  /* 0x7f8000000200780b */ /* 0x000fe40003f1c200 */
[----:B------:R-:W-:-:S04]  /*1000*/  FSETP.GTU.FTZ.AND P1, PT, |R5|, +INF , PT ;  /* 0x7f8000000500780b */ /* 0x000fc80003f3c200 */
[----:B------:R-:W-:-:S13]  /*1010*/  PLOP3.LUT P0, PT, P0, P1, PT, 0xf8, 0x8f ;  /* 0x00000000008f781c */ /* 0x000fda0000703f70 */
[----:B------:R-:W-:Y:S05]  /*1020*/  @P0 BRA `(.L_x_9) ;  /* 0x00000004004c0947 */ /* 0x000fea0003800000 */
[----:B------:R-:W-:-:S13]  /*1030*/  LOP3.LUT P0, RZ, R9, 0x7fffffff, R6, 0xc8, !PT ;  /* 0x7fffffff09ff7812 */ /* 0x000fda000780c806 */
[----:B------:R-:W-:Y:S05]  /*1040*/  @!P0 BRA `(.L_x_10) ;  /* 0x00000004003c8947 */ /* 0x000fea0003800000 */
[C---:B------:R-:W-:Y:S02]  /*1050*/  FSETP.NEU.FTZ.AND P2, PT, |R2|.reuse, +INF , PT ;  /* 0x7f8000000200780b */ /* 0x040fe40003f5d200 */
[----:B------:R-:W-:Y:S02]  /*1060*/  FSETP.NEU.FTZ.AND P1, PT, |R5|, +INF , PT ;  /* 0x7f8000000500780b */ /* 0x000fe40003f3d200 */
[----:B------:R-:W-:-:S11]  /*1070*/  FSETP.NEU.FTZ.AND P0, PT, |R2|, +INF , PT ;  /* 0x7f8000000200780b */ /* 0x000fd60003f1d200 */
[----:B------:R-:W-:Y:S05]  /*1080*/  @!P1 BRA !P2, `(.L_x_10) ;  /* 0x00000004002c9947 */ /* 0x000fea0005000000 */
[----:B------:R-:W-:-:S04]  /*1090*/  LOP3.LUT P2, RZ, R6, 0x7fffffff, RZ, 0xc0, !PT ;  /* 0x7fffffff06ff7812 */ /* 0x000fc8000784c0ff */
[----:B------:R-:W-:-:S13]  /*10a0*/  PLOP3.LUT P1, PT, P1, P2, PT, 0x2f, 0xf2 ;  /* 0x0000000000f2781c */ /* 0x000fda0000f24577 */
[----:B------:R-:W-:Y:S05]  /*10b0*/  @P1 BRA `(.L_x_11) ;  /* 0x0000000400181947 */ /* 0x000fea0003800000 */
[----:B------:R-:W-:-:S04]  /*10c0*/  LOP3.LUT P1, RZ, R9, 0x7fffffff, RZ, 0xc0, !PT ;  /* 0x7fffffff09ff7812 */ /* 0x000fc8000782c0ff */
[----:B------:R-:W-:-:S13]  /*10d0*/  PLOP3.LUT P0, PT, P0, P1, PT, 0x2f, 0xf2 ;  /* 0x0000000000f2781c */ /* 0x000fda0000702577 */
[----:B------:R-:W-:Y:S05]  /*10e0*/  @P0 BRA `(.L_x_12) ;  /* 0x0000000400000947 */ /* 0x000fea0003800000 */
[----:B------:R-:W-:Y:S02]  /*10f0*/  ISETP.GE.AND P0, PT, R11, RZ, PT ;  /* 0x000000ff0b00720c */ /* 0x000fe40003f06270 */
[----:B------:R-:W-:-:S11]  /*1100*/  ISETP.GE.AND P1, PT, R10, RZ, PT ;  /* 0x000000ff0a00720c */ /* 0x000fd60003f26270 */
[----:B------:R-:W-:Y:S01]  /*1110*/  @P0 IMAD.MOV.U32 R8, RZ, RZ, RZ ;  /* 0x000000ffff080224 */ /* 0x000fe200078e00ff */
[----:B------:R-:W-:Y:S01]  /*1120*/  @!P0 MOV R8, 0xffffffc0 ;  /* 0xffffffc000088802 */ /* 0x000fe20000000f00 */
[----:B------:R-:W-:Y:S01]  /*1130*/  @!P0 FFMA R6, R2, 1.84467440737095516160e+19, RZ ;  /* 0x5f80000002068823 */ /* 0x000fe200000000ff */
[----:B------:R-:W-:-:S03]  /*1140*/  @!P1 FFMA R9, R5, 1.84467440737095516160e+19, RZ ;  /* 0x5f80000005099823 */ /* 0x000fc600000000ff */
[----:B------:R-:W-:-:S07]  /*1150*/  @!P1 VIADD R8, R8, 0x40 ;  /* 0x0000004008089836 */ /* 0x000fce0000000000 */
.L_x_8:
[----:B------:R-:W-:Y:S01]  /*1160*/  LEA R2, R7, 0xc0800000, 0x17 ;  /* 0xc080000007027811 */ /* 0x000fe200078eb8ff */
[----:B------:R-:W-:Y:S01]  /*1170*/  BSSY.RECONVERGENT B2, `(.L_x_13) ;  /* 0x0000036000027945 */ /* 0x000fe20003800200 */
[----:B------:R-:W-:-:S03]  /*1180*/  IADD3 R5, PT, PT, R12, -0x7f, RZ ;  /* 0xffffff810c057810 */ /* 0x000fc60007ffe0ff */
[----:B------:R-:W-:Y:S01]  /*1190*/  IMAD.IADD R9, R9, 0x1, -R2 ;  /* 0x0000000109097824 */ /* 0x000fe200078e0a02 */
[C---:B------:R-:W-:Y:S01]  /*11a0*/  IADD3 R7, PT, PT, R5.reuse, 0x7f, -R7 ;  /* 0x0000007f05077810 */ /* 0x040fe20007ffe807 */
[----:B------:R-:W-:Y:S02]  /*11b0*/  IMAD R2, R5, -0x800000, R6 ;  /* 0xff80000005027824 */ /* 0x000fe400078e0206 */
[----:B------:R-:W0:Y:S01]  /*11c0*/  MUFU.RCP R10, R9 ;  /* 0x00000009000a7308 */ /* 0x000e220000001000 */
[----:B------:R-:W-:Y:S01]  /*11d0*/  FADD.FTZ R11, -R9, -RZ ;  /* 0x800000ff090b7221 */ /* 0x000fe20000010100 */
[----:B------:R-:W-:-:S03]  /*11e0*/  IMAD.IADD R7, R7, 0x1, R8 ;  /* 0x0000000107077824 */ /* 0x000fc600078e0208 */
[----:B0-----:R-:W-:-:S04]  /*11f0*/  FFMA R13, R10, R11, 1 ;  /* 0x3f8000000a0d7423 */ /* 0x001fc8000000000b */
[----:B------:R-:W-:-:S04]  /*1200*/  FFMA R15, R10, R13, R10 ;  /* 0x0000000d0a0f7223 */ /* 0x000fc8000000000a */
[----:B------:R-:W-:-:S04]  /*1210*/  FFMA R6, R2, R15, RZ ;  /* 0x0000000f02067223 */ /* 0x000fc800000000ff */
[----:B------:R-:W-:-:S04]  /*1220*/  FFMA R13, R11, R6, R2 ;  /* 0x000000060b0d7223 */ /* 0x000fc80000000002 */
[----:B------:R-:W-:-:S04]  /*1230*/  FFMA R6, R15, R13, R6 ;  /* 0x0000000d0f067223 */ /* 0x000fc80000000006 */
[----:B------:R-:W-:-:S04]  /*1240*/  FFMA R11, R11, R6, R2 ;  /* 0x000000060b0b7223 */ /* 0x000fc80000000002 */
[----:B------:R-:W-:-:S05]  /*1250*/  FFMA R2, R15, R11, R6 ;  /* 0x0000000b0f027223 */ /* 0x000fca0000000006 */
[----:B------:R-:W-:-:S04]  /*1260*/  SHF.R.U32.HI R5, RZ, 0x17, R2 ;  /* 0x00000017ff057819 */ /* 0x000fc80000011602 */
[----:B------:R-:W-:-:S04]  /*1270*/  LOP3.LUT R5, R5, 0xff, RZ, 0xc0, !PT ;  /* 0x000000ff05057812 */ /* 0x000fc800078ec0ff */
[----:B------:R-:W-:-:S05]  /*1280*/  IADD3 R9, PT, PT, R5, R7, RZ ;  /* 0x0000000705097210 */ /* 0x000fca0007ffe0ff */
[----:B------:R-:W-:-:S05]  /*1290*/  VIADD R5, R9, 0xffffffff ;  /* 0xffffffff09057836 */ /* 0x000fca0000000000 */
[----:B------:R-:W-:-:S13]  /*12a0*/  ISETP.GE.U32.AND P0, PT, R5, 0xfe, PT ;  /* 0x000000fe0500780c */ /* 0x000fda0003f06070 */
[----:B------:R-:W-:Y:S05]  /*12b0*/  @!P0 BRA `(.L_x_14) ;  /* 0x0000000000808947 */ /* 0x000fea0003800000 */
[----:B------:R-:W-:-:S13]  /*12c0*/  ISETP.GT.AND P0, PT, R9, 0xfe, PT ;  /* 0x000000fe0900780c */ /* 0x000fda0003f04270 */
[----:B------:R-:W-:Y:S05]  /*12d0*/  @P0 BRA `(.L_x_15) ;  /* 0x00000000006c0947 */ /* 0x000fea0003800000 */
[----:B------:R-:W-:-:S13]  /*12e0*/  ISETP.GE.AND P0, PT, R9, 0x1, PT ;  /* 0x000000010900780c */ /* 0x000fda0003f06270 */
[----:B------:R-:W-:Y:S05]  /*12f0*/  @P0 BRA `(.L_x_16) ;  /* 0x0000000000740947 */ /* 0x000fea0003800000 */
[----:B------:R-:W-:Y:S02]  /*1300*/  ISETP.GE.AND P0, PT, R9, -0x18, PT ;  /* 0xffffffe80900780c */ /* 0x000fe40003f06270 */
[----:B------:R-:W-:-:S11]  /*1310*/  LOP3.LUT R2, R2, 0x80000000, RZ, 0xc0, !PT ;  /* 0x8000000002027812 */ /* 0x000fd600078ec0ff */
[----:B------:R-:W-:Y:S05]  /*1320*/  @!P0 BRA `(.L_x_16) ;  /* 0x0000000000688947 */ /* 0x000fea0003800000 */
[-CC-:B------:R-:W-:Y:S01]  /*1330*/  FFMA.RZ R5, R15, R11.reuse, R6.reuse ;  /* 0x0000000b0f057223 */ /* 0x180fe2000000c006 */
[C---:B------:R-:W-:Y:S02]  /*1340*/  IADD3 R8, PT, PT, R9.reuse, 0x20, RZ ;  /* 0x0000002009087810 */ /* 0x040fe40007ffe0ff */
[----:B------:R-:W-:Y:S02]  /*1350*/  ISETP.NE.AND P2, PT, R9, RZ, PT ;  /* 0x000000ff0900720c */ /* 0x000fe40003f45270 */
[----:B------:R-:W-:Y:S01]  /*1360*/  LOP3.LUT R7, R5, 0x7fffff, RZ, 0xc0, !PT ;  /* 0x007fffff05077812 */ /* 0x000fe200078ec0ff */
[CCC-:B------:R-:W-:Y:S01]  /*1370*/  FFMA.RP R5, R15.reuse, R11.reuse, R6.reuse ;  /* 0x0000000b0f057223 */ /* 0x1c0fe20000008006 */
[----:B------:R-:W-:Y:S01]  /*1380*/  FFMA.RM R6, R15, R11, R6 ;  /* 0x0000000b0f067223 */ /* 0x000fe20000004006 */
[----:B------:R-:W-:Y:S01]  /*1390*/  ISETP.NE.AND P1, PT, R9, RZ, PT ;  /* 0x000000ff0900720c */ /* 0x000fe20003f25270 */
[----:B------:R-:W-:Y:S01]  /*13a0*/  IMAD.MOV R9, RZ, RZ, -R9 ;  /* 0x000000ffff097224 */ /* 0x000fe200078e0a09 */
[----:B------:R-:W-:-:S02]  /*13b0*/  LOP3.LUT R7, R7, 0x800000, RZ, 0xfc, !PT ;  /* 0x0080000007077812 */ /* 0x000fc400078efcff */
[----:B------:R-:W-:Y:S02]  /*13c0*/  FSETP.NEU.FTZ.AND P0, PT, R5, R6, PT ;  /* 0x000000060500720b */ /* 0x000fe40003f1d000 */
[----:B------:R-:W-:Y:S02]  /*13d0*/  SHF.L.U32 R8, R7, R8, RZ ;  /* 0x0000000807087219 */ /* 0x000fe400000006ff */
[----:B------:R-:W-:Y:S02]  /*13e0*/  SEL R6, R9, RZ, P2 ;  /* 0x000000ff09067207 */ /* 0x000fe40001000000 */
[----:B------:R-:W-:Y:S02]  /*13f0*/  ISETP.NE.AND P1, PT, R8, RZ, P1 ;  /* 0x000000ff0800720c */ /* 0x000fe40000f25270 */
[----:B------:R-:W-:Y:S02]  /*1400*/  SHF.R.U32.HI R6, RZ, R6, R7 ;  /* 0x00000006ff067219 */ /* 0x000fe40000011607 */
[----:B------:R-:W-:-:S02]  /*1410*/  PLOP3.LUT P0, PT, P0, P1, PT, 0xf8, 0x8f ;  /* 0x00000000008f781c */ /* 0x000fc40000703f70 */
[----:B------:R-:W-:Y:S02]  /*1420*/  SHF.R.U32.HI R8, RZ, 0x1, R6 ;  /* 0x00000001ff087819 */ /* 0x000fe40000011606 */
[----:B------:R-:W-:-:S04]  /*1430*/  SEL R5, RZ, 0x1, !P0 ;  /* 0x00000001ff057807 */ /* 0x000fc80004000000 */
[----:B------:R-:W-:-:S04]  /*1440*/  LOP3.LUT R5, R5, 0x1, R8, 0xf8, !PT ;  /* 0x0000000105057812 */ /* 0x000fc800078ef808 */
[----:B------:R-:W-:-:S04]  /*1450*/  LOP3.LUT R5, R5, R6, RZ, 0xc0, !PT ;  /* 0x0000000605057212 */ /* 0x000fc800078ec0ff */
[----:B------:R-:W-:-:S04]  /*1460*/  IADD3 R5, PT, PT, R8, R5, RZ ;  /* 0x0000000508057210 */ /* 0x000fc80007ffe0ff */
[----:B------:R-:W-:Y:S01]  /*1470*/  LOP3.LUT R2, R5, R2, RZ, 0xfc, !PT ;  /* 0x0000000205027212 */ /* 0x000fe200078efcff */
[----:B------:R-:W-:Y:S06]  /*1480*/  BRA `(.L_x_16) ;  /* 0x0000000000107947 */ /* 0x000fec0003800000 */
.L_x_15:
[----:B------:R-:W-:-:S04]  /*1490*/  LOP3.LUT R2, R2, 0x80000000, RZ, 0xc0, !PT ;  /* 0x8000000002027812 */ /* 0x000fc800078ec0ff */
[----:B------:R-:W-:Y:S01]  /*14a0*/  LOP3.LUT R2, R2, 0x7f800000, RZ, 0xfc, !PT ;  /* 0x7f80000002027812 */ /* 0x000fe200078efcff */
[----:B------:R-:W-:Y:S06]  /*14b0*/  BRA `(.L_x_16) ;  /* 0x0000000000047947 */ /* 0x000fec0003800000 */
.L_x_14:
[----:B------:R-:W-:-:S07]  /*14c0*/  IMAD R2, R7, 0x800000, R2 ;  /* 0x0080000007027824 */ /* 0x000fce00078e0202 */
.L_x_16:
[----:B------:R-:W-:Y:S05]  /*14d0*/  BSYNC.RECONVERGENT B2 ;  /* 0x0000000000027941 */ /* 0x000fea0003800200 */
.L_x_13:
[----:B------:R-:W-:Y:S05]  /*14e0*/  BRA `(.L_x_17) ;  /* 0x0000000000207947 */ /* 0x000fea0003800000 */
.L_x_12:
[----:B------:R-:W-:-:S04]  /*14f0*/  LOP3.LUT R2, R9, 0x80000000, R6, 0x48, !PT ;  /* 0x8000000009027812 */ /* 0x000fc800078e4806 */
[----:B------:R-:W-:Y:S01]  /*1500*/  LOP3.LUT R2, R2, 0x7f800000, RZ, 0xfc, !PT ;  /* 0x7f80000002027812 */ /* 0x000fe200078efcff */
[----:B------:R-:W-:Y:S06]  /*1510*/  BRA `(.L_x_17) ;  /* 0x0000000000147947 */ /* 0x000fec0003800000 */
.L_x_11:
[----:B------:R-:W-:Y:S01]  /*1520*/  LOP3.LUT R2, R9, 0x80000000, R6, 0x48, !PT ;  /* 0x8000000009027812 */ /* 0x000fe200078e4806 */
[----:B------:R-:W-:Y:S06]  /*1530*/  BRA `(.L_x_17) ;  /* 0x00000000000c7947 */ /* 0x000fec0003800000 */
.L_x_10:
[----:B------:R-:W0:Y:S01]  /*1540*/  MUFU.RSQ R2, -QNAN ;  /* 0xffc0000000027908 */ /* 0x000e220000001400 */
[----:B------:R-:W-:Y:S05]  /*1550*/  BRA `(.L_x_17) ;  /* 0x0000000000047947 */ /* 0x000fea0003800000 */
.L_x_9:
[----:B------:R-:W-:-:S07]  /*1560*/  FADD.FTZ R2, R2, R5 ;  /* 0x0000000502027221 */ /* 0x000fce0000010000 */
.L_x_17:
[----:B------:R-:W-:Y:S05]  /*1570*/  BSYNC.RECONVERGENT B1 ;  /* 0x0000000000017941 */ /* 0x000fea0003800200 */
.L_x_7:
[----:B------:R-:W-:-:S04]  /*1580*/  HFMA2 R5, -RZ, RZ, 0, 0 ;  /* 0x00000000ff057431 */ /* 0x000fc800000001ff */
[----:B0-----:R-:W-:Y:S05]  /*1590*/  RET.REL.NODEC R4 `(_Z14update_weightsPfS_S_iiif) ;  /* 0xffffffe804987950 */ /* 0x001fea0003c3ffff */
.L_x_18:
[----:B------:R-:W-:-:S00]  /*15a0*/  BRA `(.L_x_18) ;  /* 0xfffffffc00fc7947 */ /* 0x000fc0000383ffff */
[----:B------:R-:W-:-:S00]  /*15b0*/  NOP ;  /* 0x0000000000007918 */ /* 0x000fc00000000000 */
        /* <DEDUP_REMOVED lines=12> */
.L_x_59:


//--------------------- .text._Z11update_biasPfS_iif --------------------------
	.section	.text._Z11update_biasPfS_iif,"ax",@progbits
	.align	128
        .global         _Z11update_biasPfS_iif
        .type           _Z11update_biasPfS_iif,@function
        .size           _Z11update_biasPfS_iif,(.L_x_60 - _Z11update_biasPfS_iif)
        .other          _Z11update_biasPfS_iif,@"STO_CUDA_ENTRY STV_DEFAULT"
_Z11update_biasPfS_iif:
.text._Z11update_biasPfS_iif:
[----:B------:R-:W-:Y:S01]  /*0000*/  LDC R1, c[0x0][0x37c] ;  /* 0x0000df00ff017b82 */ /* 0x000fe20000000800 */
[----:B------:R-:W0:Y:S01]  /*0010*/  LDCU UR10, c[0x0][0x390] ;  /* 0x00007200ff0a77ac */ /* 0x000e220008000800 */
[----:B------:R-:W1:Y:S01]  /*0020*/  S2R R12, SR_TID.X ;  /* 0x00000000000c7919 */ /* 0x000e620000002100 */
[----:B------:R-:W-:Y:S01]  /*0030*/  IMAD.MOV.U32 R18, RZ, RZ, RZ ;  /* 0x000000ffff127224 */ /* 0x000fe200078e00ff */
[----:B------:R-:W2:Y:S01]  /*0040*/  LDCU.64 UR8, c[0x0][0x358] ;  /* 0x00006b00ff0877ac */ /* 0x000ea20008000a00 */
[----:B0-----:R-:W-:-:S09]  /*0050*/  UISETP.NE.AND UP0, UPT, UR10, URZ, UPT ;  /* 0x000000ff0a00728c */ /* 0x001fd2000bf05270 */
[----:B--2---:R-:W-:Y:S05]  /*0060*/  BRA.U !UP0, `(.L_x_19) ;  /* 0x0000000d08147547 */ /* 0x004fea000b800000 */
[----:B------:R-:W0:Y:S01]  /*0070*/  LDC R2, c[0x0][0x394] ;  /* 0x0000e500ff027b82 */ /* 0x000e220000000800 */
[----:B------:R-:W-:Y:S01]  /*0080*/  UISETP.GE.U32.AND UP0, UPT, UR10, 0x10, UPT ;  /* 0x000000100a00788c */ /* 0x000fe2000bf06070 */
[----:B------:R-:W-:Y:S01]  /*0090*/  IMAD.MOV.U32 R18, RZ, RZ, RZ ;  /* 0x000000ffff127224 */ /* 0x000fe200078e00ff */
[----:B------:R-:W-:Y:S01]  /*00a0*/  ULOP3.LUT UP1, URZ, UR10, 0xf, URZ, 0xc0, !UPT ;  /* 0x0000000f0aff7892 */ /* 0x000fe2000f82c0ff */
[----:B------:R-:W-:Y:S01]  /*00b0*/  UMOV UR4, URZ ;  /* 0x000000ff00047c82 */ /* 0x000fe20008000000 */
[----:B------:R-:W-:Y:S01]  /*00c0*/  UMOV UR5, URZ ;  /* 0x000000ff00057c82 */ /* 0x000fe20008000000 */
[----:B0-----:R-:W-:-:S04]  /*00d0*/  SHF.R.S32.HI R3, RZ, 0x1f, R2 ;  /* 0x0000001fff037819 */ /* 0x001fc80000011402 */
[----:B------:R-:W-:Y:S05]  /*00e0*/  BRA.U !UP0, `(.L_x_20) ;  /* 0x0000000508407547 */ /* 0x000fea000b800000 */
[----:B------:R-:W1:Y:S01]  /*00f0*/  LDCU.64 UR6, c[0x0][0x388] ;  /* 0x00007100ff0677ac */ /* 0x000e620008000a00 */
[----:B------:R-:W-:Y:S01]  /*0100*/  HFMA2 R18, -RZ, RZ, 0, 0 ;  /* 0x00000000ff127431 */ /* 0x000fe200000001ff */
[C-C-:B------:R-:W-:Y:S01]  /*0110*/  SHF.L.U64.HI R4, R2.reuse, 0x6, R3.reuse ;  /* 0x0000000602047819 */ /* 0x140fe20000010203 */
[C---:B------:R-:W-:Y:S01]  /*0120*/  IMAD.SHL.U32 R0, R2.reuse, 0x4, RZ ;  /* 0x0000000402007824 */ /* 0x040fe200078e00ff */
[----:B------:R-:W-:Y:S01]  /*0130*/  ULOP3.LUT UR4, UR10, 0xfffffff0, URZ, 0xc0, !UPT ;  /* 0xfffffff00a047892 */ /* 0x000fe2000f8ec0ff */
[----:B------:R-:W-:Y:S01]  /*0140*/  SHF.L.U64.HI R5, R2, 0x2, R3 ;  /* 0x0000000202057819 */ /* 0x000fe20000010203 */
[----:B------:R-:W-:Y:S01]  /*0150*/  USHF.R.S32.HI UR5, URZ, 0x1f, UR10 ;  /* 0x0000001fff057899 */ /* 0x000fe2000801140a */
[----:B-1----:R-:W-:-:S04]  /*0160*/  LEA R6, P0, R12, UR6, 0x2 ;  /* 0x000000060c067c11 */ /* 0x002fc8000f8010ff */
[----:B------:R-:W-:Y:S01]  /*0170*/  UMOV UR6, UR4 ;  /* 0x0000000400067c82 */ /* 0x000fe20008000000 */
[----:B------:R-:W-:Y:S01]  /*0180*/  LEA.HI.X R7, R12, UR7, RZ, 0x2, P0 ;  /* 0x000000070c077c11 */ /* 0x000fe200080f14ff */
[----:B------:R-:W-:-:S07]  /*0190*/  UMOV UR7, UR5 ;  /* 0x0000000500077c82 */ /* 0x000fce0008000000 */
.L_x_21:
[----:B------:R-:W2:Y:S01]  /*01a0*/  LDG.E R19, desc[UR8][R6.64] ;  /* 0x0000000806137981 */ /* 0x000ea2000c1e1900 */
[----:B------:R-:W-:-:S05]  /*01b0*/  IADD3 R8, P0, PT, R6, R0, RZ ;  /* 0x0000000006087210 */ /* 0x000fca0007f1e0ff */
[----:B------:R-:W-:Y:S01]  /*01c0*/  IMAD.X R9, R7, 0x1, R5, P0 ;  /* 0x0000000107097824 */ /* 0x000fe200000e0605 */
[----:B------:R-:W-:-:S04]  /*01d0*/  IADD3 R14, P0, PT, R8, R0, RZ ;  /* 0x00000000080e7210 */ /* 0x000fc80007f1e0ff */
[----:B------:R-:W3:Y:S01]  /*01e0*/  LDG.E R8, desc[UR8][R8.64] ;  /* 0x0000000808087981 */ /* 0x000ee2000c1e1900 */
[----:B------:R-:W-:Y:S01]  /*01f0*/  IMAD.X R15, R9, 0x1, R5, P0 ;  /* 0x00000001090f7824 */ /* 0x000fe200000e0605 */
[----:B------:R-:W-:-:S05]  /*0200*/  IADD3 R10, P0, PT, R14, R0, RZ ;  /* 0x000000000e0a7210 */ /* 0x000fca0007f1e0ff */
[--C-:B------:R-:W-:Y:S01]  /*0210*/  IMAD.X R11, R15, 0x1, R5.reuse, P0 ;  /* 0x000000010f0b7824 */ /* 0x100fe200000e0605 */
[-C--:B------:R-:W-:Y:S01]  /*0220*/  IADD3 R26, P0, PT, R10, R0.reuse, RZ ;  /* 0x000000000a1a7210 */ /* 0x080fe20007f1e0ff */
[----:B------:R0:W4:Y:S03]  /*0230*/  LDG.E R9, desc[UR8][R14.64] ;  /* 0x000000080e097981 */ /* 0x000126000c1e1900 */
[----:B------:R-:W-:Y:S02]  /*0240*/  IADD3.X R27, PT, PT, R11, R5, RZ, P0, !PT ;  /* 0x000000050b1b7210 */ /* 0x000fe400007fe4ff */
[-C--:B------:R-:W-:Y:S01]  /*0250*/  IADD3 R20, P0, PT, R26, R0.reuse, RZ ;  /* 0x000000001a147210 */ /* 0x080fe20007f1e0ff */
[----:B------:R-:W5:Y:S04]  /*0260*/  LDG.E R10, desc[UR8][R10.64] ;  /* 0x000000080a0a7981 */ /* 0x000f68000c1e1900 */
[----:B------:R-:W-:Y:S01]  /*0270*/  IMAD.X R21, R27, 0x1, R5, P0 ;  /* 0x000000011b157824 */ /* 0x000fe200000e0605 */
[----:B------:R-:W-:-:S04]  /*0280*/  IADD3 R28, P0, PT, R20, R0, RZ ;  /* 0x00000000141c7210 */ /* 0x000fc80007f1e0ff */
[----:B------:R-:W5:Y:S01]  /*0290*/  LDG.E R20, desc[UR8][R20.64] ;  /* 0x0000000814147981 */ /* 0x000f62000c1e1900 */
[--C-:B------:R-:W-:Y:S01]  /*02a0*/  IMAD.X R29, R21, 0x1, R5.reuse, P0 ;  /* 0x00000001151d7824 */ /* 0x100fe200000e0605 */
[-C--:B------:R-:W-:Y:S02]  /*02b0*/  IADD3 R22, P0, PT, R28, R0.reuse, RZ ;  /* 0x000000001c167210 */ /* 0x080fe40007f1e0ff */
[----:B------:R1:W5:Y:S03]  /*02c0*/  LDG.E R11, desc[UR8][R26.64] ;  /* 0x000000081a0b7981 */ /* 0x000366000c1e1900 */
[----:B------:R-:W-:Y:S01]  /*02d0*/  IMAD.X R23, R29, 0x1, R5, P0 ;  /* 0x000000011d177824 */ /* 0x000fe200000e0605 */
[----:B------:R-:W-:Y:S01]  /*02e0*/  IADD3 R16, P0, PT, R22, R0, RZ ;  /* 0x0000000016107210 */ /* 0x000fe20007f1e0ff */
[----:B------:R1:W5:Y:S03]  /*02f0*/  LDG.E R21, desc[UR8][R28.64] ;  /* 0x000000081c157981 */ /* 0x000366000c1e1900 */
[----:B------:R-:W-:-:S02]  /*0300*/  IADD3.X R17, PT, PT, R23, R5, RZ, P0, !PT ;  /* 0x0000000517117210 */ /* 0x000fc400007fe4ff */
[-C--:B------:R-:W-:Y:S01]  /*0310*/  IADD3 R24, P0, PT, R16, R0.reuse, RZ ;  /* 0x0000000010187210 */ /* 0x080fe20007f1e0ff */
[----:B------:R-:W5:Y:S04]  /*0320*/  LDG.E R22, desc[UR8][R22.64] ;  /* 0x0000000816167981 */ /* 0x000f68000c1e1900 */
[----:B------:R-:W-:Y:S01]  /*0330*/  IMAD.X R25, R17, 0x1, R5, P0 ;  /* 0x0000000111197824 */ /* 0x000fe200000e0605 */
[----:B0-----:R-:W-:-:S04]  /*0340*/  IADD3 R14, P0, PT, R24, R0, RZ ;  /* 0x00000000180e7210 */ /* 0x001fc80007f1e0ff */
[----:B------:R-:W5:Y:S01]  /*0350*/  LDG.E R24, desc[UR8][R24.64] ;  /* 0x0000000818187981 */ /* 0x000f62000c1e1900 */
[--C-:B------:R-:W-:Y:S01]  /*0360*/  IMAD.X R15, R25, 0x1, R5.reuse, P0 ;  /* 0x00000001190f7824 */ /* 0x100fe200000e0605 */
[-C--:B-1----:R-:W-:Y:S02]  /*0370*/  IADD3 R26, P0, PT, R14, R0.reuse, RZ ;  /* 0x000000000e1a7210 */ /* 0x082fe40007f1e0ff */
[----:B------:R0:W5:Y:S03]  /*0380*/  LDG.E R23, desc[UR8][R16.64] ;  /* 0x0000000810177981 */ /* 0x000166000c1e1900 */
[----:B------:R-:W-:Y:S01]  /*0390*/  IMAD.X R27, R15, 0x1, R5, P0 ;  /* 0x000000010f1b7824 */ /* 0x000fe200000e0605 */
[----:B------:R-:W-:Y:S01]  /*03a0*/  IADD3 R28, P0, PT, R26, R0, RZ ;  /* 0x000000001a1c7210 */ /* 0x000fe20007f1e0ff */
[----:B------:R1:W5:Y:S03]  /*03b0*/  LDG.E R25, desc[UR8][R14.64] ;  /* 0x000000080e197981 */ /* 0x000366000c1e1900 */
[----:B------:R-:W-:-:S02]  /*03c0*/  IADD3.X R29, PT, PT, R27, R5, RZ, P0, !PT ;  /* 0x000000051b1d7210 */ /* 0x000fc400007fe4ff */
[-C--:B0-----:R-:W-:Y:S01]  /*03d0*/  IADD3 R16, P0, PT, R28, R0.reuse, RZ ;  /* 0x000000001c107210 */ /* 0x081fe20007f1e0ff */
[----:B------:R-:W5:Y:S04]  /*03e0*/  LDG.E R26, desc[UR8][R26.64] ;  /* 0x000000081a1a7981 */ /* 0x000f68000c1e1900 */
[----:B------:R-:W-:Y:S01]  /*03f0*/  IMAD.X R17, R29, 0x1, R5, P0 ;  /* 0x000000011d117824 */ /* 0x000fe200000e0605 */
[----:B-1----:R-:W-:-:S04]  /*0400*/  IADD3 R14, P0, PT, R16, R0, RZ ;  /* 0x00000000100e7210 */ /* 0x002fc80007f1e0ff */
[----:B------:R2:W5:Y:S01]  /*0410*/  LDG.E R16, desc[UR8][R16.64] ;  /* 0x0000000810107981 */ /* 0x000562000c1e1900 */
[----:B------:R-:W-:-:S03]  /*0420*/  IMAD.X R15, R17, 0x1, R5, P0 ;  /* 0x00000001110f7824 */ /* 0x000fc600000e0605 */
[----:B------:R-:W5:Y:S01]  /*0430*/  LDG.E R27, desc[UR8][R28.64] ;  /* 0x000000081c1b7981 */ /* 0x000f62000c1e1900 */
[----:B--2---:R-:W-:Y:S01]  /*0440*/  FADD R17, R19, R18 ;  /* 0x0000001213117221 */ /* 0x004fe20000000000 */
[----:B------:R-:W-:Y:S02]  /*0450*/  IADD3 R18, P0, PT, R14, R0, RZ ;  /* 0x000000000e127210 */ /* 0x000fe40007f1e0ff */
[----:B------:R-:W2:Y:S03]  /*0460*/  LDG.E R14, desc[UR8][R14.64] ;  /* 0x000000080e0e7981 */ /* 0x000ea6000c1e1900 */
[----:B------:R-:W-:-:S05]  /*0470*/  IMAD.X R19, R15, 0x1, R5, P0 ;  /* 0x000000010f137824 */ /* 0x000fca00000e0605 */
[----:B------:R-:W2:Y:S01]  /*0480*/  LDG.E R18, desc[UR8][R18.64] ;  /* 0x0000000812127981 */ /* 0x000ea2000c1e1900 */
[----:B---3--:R-:W-:-:S04]  /*0490*/  FADD R8, R17, R8 ;  /* 0x0000000811087221 */ /* 0x008fc80000000000 */
[----:B----4-:R-:W-:-:S04]  /*04a0*/  FADD R9, R8, R9 ;  /* 0x0000000908097221 */ /* 0x010fc80000000000 */
[----:B-----5:R-:W-:-:S04]  /*04b0*/  FADD R10, R9, R10 ;  /* 0x0000000a090a7221 */ /* 0x020fc80000000000 */
[----:B------:R-:W-:-:S04]  /*04c0*/  FADD R11, R10, R11 ;  /* 0x0000000b0a0b7221 */ /* 0x000fc80000000000 */
[----:B------:R-:W-:-:S04]  /*04d0*/  FADD R20, R11, R20 ;  /* 0x000000140b147221 */ /* 0x000fc80000000000 */
[----:B------:R-:W-:-:S04]  /*04e0*/  FADD R21, R20, R21 ;  /* 0x0000001514157221 */ /* 0x000fc80000000000 */
[----:B------:R-:W-:Y:S01]  /*04f0*/  FADD R22, R21, R22 ;  /* 0x0000001615167221 */ /* 0x000fe20000000000 */
[----:B------:R-:W-:-:S03]  /*0500*/  UIADD3 UR6, UP0, UPT, UR6, -0x10, URZ ;  /* 0xfffffff006067890 */ /* 0x000fc6000ff1e0ff */
[----:B------:R-:W-:-:S04]  /*0510*/  FADD R23, R22, R23 ;  /* 0x0000001716177221 */ /* 0x000fc80000000000 */
[----:B------:R-:W-:-:S04]  /*0520*/  FADD R24, R23, R24 ;  /* 0x0000001817187221 */ /* 0x000fc80000000000 */
[----:B------:R-:W-:Y:S01]  /*0530*/  FADD R25, R24, R25 ;  /* 0x0000001918197221 */ /* 0x000fe20000000000 */
[----:B------:R-:W-:Y:S02]  /*0540*/  UIADD3.X UR7, UPT, UPT, UR7, -0x1, URZ, UP0, !UPT ;  /* 0xffffffff07077890 */ /* 0x000fe400087fe4ff */
[----:B------:R-:W-:Y:S01]  /*0550*/  UISETP.NE.U32.AND UP0, UPT, UR6, URZ, UPT ;  /* 0x000000ff0600728c */ /* 0x000fe2000bf05070 */
[----:B------:R-:W-:-:S03]  /*0560*/  FADD R26, R25, R26 ;  /* 0x0000001a191a7221 */ /* 0x000fc60000000000 */
[----:B------:R-:W-:Y:S01]  /*0570*/  UISETP.NE.AND.EX UP0, UPT, UR7, URZ, UPT, UP0 ;  /* 0x000000ff0700728c */ /* 0x000fe2000bf05300 */
[----:B------:R-:W-:Y:S01]  /*0580*/  LEA R6, P0, R2, R6, 0x6 ;  /* 0x0000000602067211 */ /* 0x000fe200078030ff */
[----:B------:R-:W-:-:S04]  /*0590*/  FADD R27, R26, R27 ;  /* 0x0000001b1a1b7221 */ /* 0x000fc80000000000 */
[----:B------:R-:W-:Y:S01]  /*05a0*/  FADD R27, R27, R16 ;  /* 0x000000101b1b7221 */ /* 0x000fe20000000000 */
[----:B------:R-:W-:-:S03]  /*05b0*/  IADD3.X R7, PT, PT, R7, R4, RZ, P0, !PT ;  /* 0x0000000407077210 */ /* 0x000fc600007fe4ff */
[----:B--2---:R-:W-:-:S04]  /*05c0*/  FADD R27, R27, R14 ;  /* 0x0000000e1b1b7221 */ /* 0x004fc80000000000 */
[----:B------:R-:W-:Y:S01]  /*05d0*/  FADD R18, R27, R18 ;  /* 0x000000121b127221 */ /* 0x000fe20000000000 */
[----:B------:R-:W-:Y:S06]  /*05e0*/  BRA.U UP0, `(.L_x_21) ;  /* 0xfffffff900ec7547 */ /* 0x000fec000b83ffff */
.L_x_20:
[----:B------:R-:W-:Y:S05]  /*05f0*/  BRA.U !UP1, `(.L_x_19) ;  /* 0x0000000509b07547 */ /* 0x000fea000b800000 */
[----:B------:R-:W-:Y:S02]  /*0600*/  ULOP3.LUT UR6, UR10, 0xf, URZ, 0xc0, !UPT ;  /* 0x0000000f0a067892 */ /* 0x000fe4000f8ec0ff */
[----:B------:R-:W-:Y:S02]  /*0610*/  ULOP3.LUT UP1, URZ, UR10, 0x7, URZ, 0xc0, !UPT ;  /* 0x000000070aff7892 */ /* 0x000fe4000f82c0ff */
[----:B------:R-:W-:-:S04]  /*0620*/  UIADD3 UR6, UP0, UPT, UR6, -0x1, URZ ;  /* 0xffffffff06067890 */ /* 0x000fc8000ff1e0ff */
[----:B------:R-:W-:Y:S02]  /*0630*/  UIADD3.X UR7, UPT, UPT, URZ, -0x1, URZ, UP0, !UPT ;  /* 0xffffffffff077890 */ /* 0x000fe400087fe4ff */
[----:B------:R-:W-:-:S04]  /*0640*/  UISETP.GE.U32.AND UP0, UPT, UR6, 0x7, UPT ;  /* 0x000000070600788c */ /* 0x000fc8000bf06070 */
[----:B------:R-:W-:-:S09]  /*0650*/  UISETP.GE.U32.AND.EX UP0, UPT, UR7, URZ, UPT, UP0 ;  /* 0x000000ff0700728c */ /* 0x000fd2000bf06100 */
[----:B------:R-:W-:Y:S05]  /*0660*/  BRA.U !UP0, `(.L_x_22) ;  /* 0x0000000108a87547 */ /* 0x000fea000b800000 */
[----:B------:R-:W0:Y:S01]  /*0670*/  LDCU.64 UR6, c[0x0][0x388] ;  /* 0x00007100ff0677ac */ /* 0x000e220008000a00 */
[C---:B------:R-:W-:Y:S01]  /*0680*/  IMAD R0, R2.reuse, UR5, RZ ;  /* 0x0000000502007c24 */ /* 0x040fe2000f8e02ff */
[C---:B------:R-:W-:Y:S01]  /*0690*/  SHF.L.U64.HI R11, R2.reuse, 0x2, R3 ;  /* 0x00000002020b7819 */ /* 0x040fe20000010203 */
[----:B------:R-:W-:Y:S02]  /*06a0*/  IMAD.MOV.U32 R13, RZ, RZ, RZ ;  /* 0x000000ffff0d7224 */ /* 0x000fe400078e00ff */
[----:B------:R-:W-:Y:S02]  /*06b0*/  IMAD R7, R3, UR4, R0 ;  /* 0x0000000403077c24 */ /* 0x000fe4000f8e0200 */
[----:B-1----:R-:W-:-:S04]  /*06c0*/  IMAD.WIDE.U32 R4, R2, UR4, R12 ;  /* 0x0000000402047c25 */ /* 0x002fc8000f8e000c */
[----:B------:R-:W-:Y:S02]  /*06d0*/  IMAD.SHL.U32 R9, R2, 0x4, RZ ;  /* 0x0000000402097824 */ /* 0x000fe400078e00ff */
[----:B------:R-:W-:Y:S01]  /*06e0*/  IMAD.IADD R5, R5, 0x1, R7 ;  /* 0x0000000105057824 */ /* 0x000fe200078e0207 */
[----:B0-----:R-:W-:-:S04]  /*06f0*/  LEA R14, P0, R4, UR6, 0x2 ;  /* 0x00000006040e7c11 */ /* 0x001fc8000f8010ff */
[-C--:B------:R-:W-:Y:S02]  /*0700*/  IADD3 R16, P1, PT, R14, R9.reuse, RZ ;  /* 0x000000090e107210 */ /* 0x080fe40007f3e0ff */
[----:B------:R-:W-:Y:S02]  /*0710*/  LEA.HI.X R15, R4, UR7, R5, 0x2, P0 ;  /* 0x00000007040f7c11 */ /* 0x000fe400080f1405 */
[----:B------:R-:W-:Y:S02]  /*0720*/  IADD3 R20, P0, PT, R16, R9, RZ ;  /* 0x0000000910147210 */ /* 0x000fe40007f1e0ff */
[----:B------:R-:W-:Y:S02]  /*0730*/  IADD3.X R17, PT, PT, R15, R11, RZ, P1, !PT ;  /* 0x0000000b0f117210 */ /* 0x000fe40000ffe4ff */
[-C--:B------:R-:W-:Y:S01]  /*0740*/  IADD3 R22, P1, PT, R20, R9.reuse, RZ ;  /* 0x0000000914167210 */ /* 0x080fe20007f3e0ff */
[----:B------:R-:W2:Y:S02]  /*0750*/  LDG.E R15, desc[UR8][R14.64] ;  /* 0x000000080e0f7981 */ /* 0x000ea4000c1e1900 */
[--C-:B------:R-:W-:Y:S01]  /*0760*/  IMAD.X R21, R17, 0x1, R11.reuse, P0 ;  /* 0x0000000111157824 */ /* 0x100fe200000e060b */
[-C--:B------:R-:W-:Y:S01]  /*0770*/  IADD3 R6, P0, PT, R22, R9.reuse, RZ ;  /* 0x0000000916067210 */ /* 0x080fe20007f1e0ff */
[----:B------:R-:W3:Y:S02]  /*0780*/  LDG.E R16, desc[UR8][R16.64] ;  /* 0x0000000810107981 */ /* 0x000ee4000c1e1900 */
[--C-:B------:R-:W-:Y:S01]  /*0790*/  IMAD.X R23, R21, 0x1, R11.reuse, P1 ;  /* 0x0000000115177824 */ /* 0x100fe200008e060b */
[-C--:B------:R-:W-:Y:S01]  /*07a0*/  IADD3 R4, P1, PT, R6, R9.reuse, RZ ;  /* 0x0000000906047210 */ /* 0x080fe20007f3e0ff */
[----:B------:R-:W4:Y:S02]  /*07b0*/  LDG.E R20, desc[UR8][R20.64] ;  /* 0x0000000814147981 */ /* 0x000f24000c1e1900 */
[----:B------:R-:W-:Y:S01]  /*07c0*/  IMAD.X R7, R23, 0x1, R11, P0 ;  /* 0x0000000117077824 */ /* 0x000fe200000e060b */
[----:B------:R-:W-:Y:S01]  /*07d0*/  IADD3 R8, P0, PT, R4, R9, RZ ;  /* 0x0000000904087210 */ /* 0x000fe20007f1e0ff */
[----:B------:R-:W5:Y:S03]  /*07e0*/  LDG.E R22, desc[UR8][R22.64] ;  /* 0x0000000816167981 */ /* 0x000f66000c1e1900 */
[----:B------:R-:W-:Y:S01]  /*07f0*/  IADD3.X R5, PT, PT, R7, R11, RZ, P1, !PT ;  /* 0x0000000b07057210 */ /* 0x000fe20000ffe4ff */
[----:B------:R-:W5:Y:S01]  /*0800*/  LDG.E R6, desc[UR8][R6.64] ;  /* 0x0000000806067981 */ /* 0x000f62000c1e1900 */
[----:B------:R-:W-:-:S03]  /*0810*/  IADD3 R10, P1, PT, R8, R9, RZ ;  /* 0x00000009080a7210 */ /* 0x000fc60007f3e0ff */
[--C-:B------:R-:W-:Y:S02]  /*0820*/  IMAD.X R9, R5, 0x1, R11.reuse, P0 ;  /* 0x0000000105097824 */ /* 0x100fe400000e060b */
[----:B------:R-:W5:Y:S02]  /*0830*/  LDG.E R5, desc[UR8][R4.64] ;  /* 0x0000000804057981 */ /* 0x000f64000c1e1900 */
[----:B------:R-:W-:Y:S02]  /*0840*/  IMAD.X R11, R9, 0x1, R11, P1 ;  /* 0x00000001090b7824 */ /* 0x000fe400008e060b */
[----:B------:R-:W5:Y:S04]  /*0850*/  LDG.E R9, desc[UR8][R8.64] ;  /* 0x0000000808097981 */ /* 0x000f68000c1e1900 */
[----:B------:R-:W5:Y:S01]  /*0860*/  LDG.E R11, desc[UR8][R10.64] ;  /* 0x000000080a0b7981 */ /* 0x000f62000c1e1900 */
[----:B------:R-:W-:-:S04]  /*0870*/  UIADD3 UR4, UP0, UPT, UR4, 0x8, URZ ;  /* 0x0000000804047890 */ /* 0x000fc8000ff1e0ff */
[----:B------:R-:W-:Y:S01]  /*0880*/  UIADD3.X UR5, UPT, UPT, URZ, UR5, URZ, UP0, !UPT ;  /* 0x00000005ff057290 */ /* 0x000fe200087fe4ff */
[----:B--2---:R-:W-:-:S04]  /*0890*/  FADD R15, R18, R15 ;  /* 0x0000000f120f7221 */ /* 0x004fc80000000000 */
[----:B---3--:R-:W-:-:S04]  /*08a0*/  FADD R15, R15, R16 ;  /* 0x000000100f0f7221 */ /* 0x008fc80000000000 */
[----:B----4-:R-:W-:-:S04]  /*08b0*/  FADD R15, R15, R20 ;  /* 0x000000140f0f7221 */ /* 0x010fc80000000000 */
[----:B-----5:R-:W-:-:S04]  /*08c0*/  FADD R15, R15, R22 ;  /* 0x000000160f0f7221 */ /* 0x020fc80000000000 */
[----:B------:R-:W-:-:S04]  /*08d0*/  FADD R6, R15, R6 ;  /* 0x000000060f067221 */ /* 0x000fc80000000000 */
[----:B------:R-:W-:-:S04]  /*08e0*/  FADD R6, R6, R5 ;  /* 0x0000000506067221 */ /* 0x000fc80000000000 */
[----:B------:R-:W-:-:S04]  /*08f0*/  FADD R6, R6, R9 ;  /* 0x0000000906067221 */ /* 0x000fc80000000000 */
[----:B------:R-:W-:-:S07]  /*0900*/  FADD R18, R6, R11 ;  /* 0x0000000b06127221 */ /* 0x000fce0000000000 */
.L_x_22:
        /* <DEDUP_REMOVED lines=9> */
[----:B------:R-:W-:Y:S02]  /*09a0*/  HFMA2 R5, -RZ, RZ, 0, 0 ;  /* 0x00000000ff057431 */ /* 0x000fe400000001ff */
[C---:B------:R-:W-:Y:S01]  /*09b0*/  IMAD R0, R2.reuse, UR5, RZ ;  /* 0x0000000502007c24 */ /* 0x040fe2000f8e02ff */
[C---:B------:R-:W-:Y:S01]  /*09c0*/  SHF.L.U64.HI R11, R2.reuse, 0x2, R3 ;  /* 0x00000002020b7819 */ /* 0x040fe20000010203 */
[----:B-1----:R-:W-:Y:S02]  /*09d0*/  IMAD.MOV.U32 R4, RZ, RZ, R12 ;  /* 0x000000ffff047224 */ /* 0x002fe400078e000c */
[----:B------:R-:W-:Y:S02]  /*09e0*/  IMAD R7, R3, UR4, R0 ;  /* 0x0000000403077c24 */ /* 0x000fe4000f8e0200 */
[C---:B------:R-:W-:Y:S02]  /*09f0*/  IMAD.SHL.U32 R15, R2.reuse, 0x4, RZ ;  /* 0x00000004020f7824 */ /* 0x040fe400078e00ff */
[----:B------:R-:W-:-:S04]  /*0a00*/  IMAD.WIDE.U32 R4, R2, UR4, R4 ;  /* 0x0000000402047c25 */ /* 0x000fc8000f8e0004 */
[----:B------:R-:W-:Y:S01]  /*0a10*/  IMAD.IADD R7, R5, 0x1, R7 ;  /* 0x0000000105077824 */ /* 0x000fe200078e0207 */
[----:B0-----:R-:W-:-:S04]  /*0a20*/  LEA R6, P0, R4, UR6, 0x2 ;  /* 0x0000000604067c11 */ /* 0x001fc8000f8010ff */
[-C--:B------:R-:W-:Y:S02]  /*0a30*/  IADD3 R8, P1, PT, R6, R15.reuse, RZ ;  /* 0x0000000f06087210 */ /* 0x080fe40007f3e0ff */
[----:B------:R-:W-:Y:S02]  /*0a40*/  LEA.HI.X R7, R4, UR7, R7, 0x2, P0 ;  /* 0x0000000704077c11 */ /* 0x000fe400080f1407 */
[----:B------:R-:W-:-:S03]  /*0a50*/  IADD3 R4, P0, PT, R8, R15, RZ ;  /* 0x0000000f08047210 */ /* 0x000fc60007f1e0ff */
[--C-:B------:R-:W-:Y:S01]  /*0a60*/  IMAD.X R9, R7, 0x1, R11.reuse, P1 ;  /* 0x0000000107097824 */ /* 0x100fe200008e060b */
[----:B------:R-:W-:Y:S01]  /*0a70*/  IADD3 R10, P1, PT, R4, R15, RZ ;  /* 0x0000000f040a7210 */ /* 0x000fe20007f3e0ff */
[----:B------:R-:W2:Y:S03]  /*0a80*/  LDG.E R7, desc[UR8][R6.64] ;  /* 0x0000000806077981 */ /* 0x000ea6000c1e1900 */
[----:B------:R-:W-:Y:S02]  /*0a90*/  IADD3.X R5, PT, PT, R9, R11, RZ, P0, !PT ;  /* 0x0000000b09057210 */ /* 0x000fe400007fe4ff */
[----:B------:R-:W3:Y:S03]  /*0aa0*/  LDG.E R9, desc[UR8][R8.64] ;  /* 0x0000000808097981 */ /* 0x000ee6000c1e1900 */
[----:B------:R-:W-:-:S02]  /*0ab0*/  IMAD.X R11, R5, 0x1, R11, P1 ;  /* 0x00000001050b7824 */ /* 0x000fc400008e060b */
[----:B------:R-:W4:Y:S04]  /*0ac0*/  LDG.E R5, desc[UR8][R4.64] ;  /* 0x0000000804057981 */ /* 0x000f28000c1e1900 */
[----:B------:R-:W5:Y:S01]  /*0ad0*/  LDG.E R11, desc[UR8][R10.64] ;  /* 0x000000080a0b7981 */ /* 0x000f62000c1e1900 */
[----:B------:R-:W-:-:S04]  /*0ae0*/  UIADD3 UR4, UP0, UPT, UR4, 0x4, URZ ;  /* 0x0000000404047890 */ /* 0x000fc8000ff1e0ff */
[----:B------:R-:W-:Y:S01]  /*0af0*/  UIADD3.X UR5, UPT, UPT, URZ, UR5, URZ, UP0, !UPT ;  /* 0x00000005ff057290 */ /* 0x000fe200087fe4ff */
[----:B--2---:R-:W-:-:S04]  /*0b00*/  FADD R18, R18, R7 ;  /* 0x0000000712127221 */ /* 0x004fc80000000000 */
[----:B---3--:R-:W-:-:S04]  /*0b10*/  FADD R18, R18, R9 ;  /* 0x0000000912127221 */ /* 0x008fc80000000000 */
[----:B----4-:R-:W-:-:S04]  /*0b20*/  FADD R18, R18, R5 ;  /* 0x0000000512127221 */ /* 0x010fc80000000000 */
[----:B-----5:R-:W-:-:S07]  /*0b30*/  FADD R18, R18, R11 ;  /* 0x0000000b12127221 */ /* 0x020fce0000000000 */
.L_x_23:
[----:B------:R-:W-:Y:S05]  /*0b40*/  BRA.U !UP1, `(.L_x_19) ;  /* 0x00000001095c7547 */ /* 0x000fea000b800000 */
[----:B------:R-:W0:Y:S01]  /*0b50*/  LDCU.64 UR6, c[0x0][0x388] ;  /* 0x00007100ff0677ac */ /* 0x000e220008000a00 */
[C---:B------:R-:W-:Y:S02]  /*0b60*/  IMAD R0, R2.reuse, UR5, RZ ;  /* 0x0000000502007c24 */ /* 0x040fe4000f8e02ff */
[----:B-1----:R-:W-:Y:S01]  /*0b70*/  IMAD.MOV.U32 R4, RZ, RZ, R12 ;  /* 0x000000ffff047224 */ /* 0x002fe200078e000c */
[----:B------:R-:W-:Y:S01]  /*0b80*/  ULOP3.LUT UR5, UR10, 0x3, URZ, 0xc0, !UPT ;  /* 0x000000030a057892 */ /* 0x000fe2000f8ec0ff */
[----:B------:R-:W-:Y:S02]  /*0b90*/  IMAD.MOV.U32 R5, RZ, RZ, RZ ;  /* 0x000000ffff057224 */ /* 0x000fe400078e00ff */
[----:B------:R-:W-:Y:S02]  /*0ba0*/  IMAD R9, R3, UR4, R0 ;  /* 0x0000000403097c24 */ /* 0x000fe4000f8e0200 */
[----:B------:R-:W-:Y:S01]  /*0bb0*/  IMAD.WIDE.U32 R4, R2, UR4, R4 ;  /* 0x0000000402047c25 */ /* 0x000fe2000f8e0004 */
[----:B------:R-:W-:-:S04]  /*0bc0*/  UMOV UR4, URZ ;  /* 0x000000ff00047c82 */ /* 0x000fc80008000000 */
[----:B------:R-:W-:Y:S02]  /*0bd0*/  IADD3 R5, PT, PT, R5, R9, RZ ;  /* 0x0000000905057210 */ /* 0x000fe40007ffe0ff */
[----:B------:R-:W-:Y:S02]  /*0be0*/  SHF.L.U64.HI R9, R2, 0x2, R3 ;  /* 0x0000000202097819 */ /* 0x000fe40000010203 */
[----:B0-----:R-:W-:-:S04]  /*0bf0*/  LEA R7, P0, R4, UR6, 0x2 ;  /* 0x0000000604077c11 */ /* 0x001fc8000f8010ff */
[----:B------:R-:W-:-:S09]  /*0c00*/  LEA.HI.X R0, R4, UR7, R5, 0x2, P0 ;  /* 0x0000000704007c11 */ /* 0x000fd200080f1405 */
.L_x_24:
[----:B------:R-:W-:Y:S02]  /*0c10*/  IMAD.MOV.U32 R4, RZ, RZ, R7 ;  /* 0x000000ffff047224 */ /* 0x000fe400078e0007 */
[----:B------:R-:W-:-:S05]  /*0c20*/  IMAD.MOV.U32 R5, RZ, RZ, R0 ;  /* 0x000000ffff057224 */ /* 0x000fca00078e0000 */
[----:B------:R-:W2:Y:S01]  /*0c30*/  LDG.E R3, desc[UR8][R4.64] ;  /* 0x0000000804037981 */ /* 0x000ea2000c1e1900 */
[----:B------:R-:W-:Y:S01]  /*0c40*/  UIADD3 UR5, UP0, UPT, UR5, -0x1, URZ ;  /* 0xffffffff05057890 */ /* 0x000fe2000ff1e0ff */
[----:B------:R-:W-:-:S03]  /*0c50*/  LEA R7, P0, R2, R7, 0x2 ;  /* 0x0000000702077211 */ /* 0x000fc600078010ff */
[----:B------:R-:W-:Y:S01]  /*0c60*/  UIADD3.X UR4, UPT, UPT, UR4, -0x1, URZ, UP0, !UPT ;  /* 0xffffffff04047890 */ /* 0x000fe200087fe4ff */
[----:B------:R-:W-:Y:S01]  /*0c70*/  IADD3.X R0, PT, PT, R0, R9, RZ, P0, !PT ;  /* 0x0000000900007210 */ /* 0x000fe200007fe4ff */
[----:B------:R-:W-:-:S04]  /*0c80*/  UISETP.NE.U32.AND UP0, UPT, UR5, URZ, UPT ;  /* 0x000000ff0500728c */ /* 0x000fc8000bf05070 */
[----:B------:R-:W-:Y:S01]  /*0c90*/  UISETP.NE.AND.EX UP0, UPT, UR4, URZ, UPT, UP0 ;  /* 0x000000ff0400728c */ /* 0x000fe2000bf05300 */
[----:B--2---:R-:W-:-:S08]  /*0ca0*/  FADD R18, R3, R18 ;  /* 0x0000001203127221 */ /* 0x004fd00000000000 */
[----:B------:R-:W-:Y:S05]  /*0cb0*/  BRA.U UP0, `(.L_x_24) ;  /* 0xfffffffd00d47547 */ /* 0x000fea000b83ffff */
.L_x_19:
[----:B------:R-:W0:Y:S01]  /*0cc0*/  LDCU UR4, c[0x0][0x398] ;  /* 0x00007300ff0477ac */ /* 0x000e220008000800 */
[----:B------:R-:W-:Y:S01]  /*0cd0*/  I2FP.F32.S32 R3, UR10 ;  /* 0x0000000a00037c45 */ /* 0x000fe20008201400 */
[----:B------:R-:W-:Y:S03]  /*0ce0*/  BSSY.RECONVERGENT B0, `(.L_x_25) ;  /* 0x000000d000007945 */ /* 0x000fe60003800200 */
[----:B------:R-:W2:Y:S01]  /*0cf0*/  MUFU.RCP R2, R3 ;  /* 0x0000000300027308 */ /* 0x000ea20000001000 */
[----:B0-----:R-:W-:-:S07]  /*0d00*/  FMUL R0, R18, UR4 ;  /* 0x0000000412007c20 */ /* 0x001fce0008400000 */
[----:B------:R-:W0:Y:S01]  /*0d10*/  FCHK P0, R0, R3 ;  /* 0x0000000300007302 */ /* 0x000e220000000000 */
[----:B--2---:R-:W-:-:S04]  /*0d20*/  FFMA R5, -R3, R2, 1 ;  /* 0x3f80000003057423 */ /* 0x004fc80000000102 */
[----:B------:R-:W-:-:S04]  /*0d30*/  FFMA R5, R2, R5, R2 ;  /* 0x0000000502057223 */ /* 0x000fc80000000002 */
[----:B------:R-:W-:-:S04]  /*0d40*/  FFMA R2, R0, R5, RZ ;  /* 0x0000000500027223 */ /* 0x000fc800000000ff */
[----:B------:R-:W-:-:S04]  /*0d50*/  FFMA R4, -R3, R2, R0 ;  /* 0x0000000203047223 */ /* 0x000fc80000000100 */
[----:B------:R-:W-:Y:S01]  /*0d60*/  FFMA R4, R5, R4, R2 ;  /* 0x0000000405047223 */ /* 0x000fe20000000002 */
[----:B0-----:R-:W-:Y:S06]  /*0d70*/  @!P0 BRA `(.L_x_26) ;  /* 0x00000000000c8947 */ /* 0x001fec0003800000 */
[----:B------:R-:W-:-:S07]  /*0d80*/  MOV R2, 0xda0 ;  /* 0x00000da000027802 */ /* 0x000fce0000000f00 */
[----:B-1----:R-:W-:Y:S05]  /*0d90*/  CALL.REL.NOINC `($__internal_1_$__cuda_sm3x_div_rn_noftz_f32_slowpath) ;  /* 0x0000000000207944 */ /* 0x002fea0003c00000 */
[----:B------:R-:W-:-:S07]  /*0da0*/  IMAD.MOV.U32 R4, RZ, RZ, R0 ;  /* 0x000000ffff047224 */ /* 0x000fce00078e0000 */
.L_x_26:
[----:B------:R-:W-:Y:S05]  /*0db0*/  BSYNC.RECONVERGENT B0 ;  /* 0x0000000000007941 */ /* 0x000fea0003800200 */
.L_x_25:
[----:B------:R-:W1:Y:S02]  /*0dc0*/  LDC.64 R2, c[0x0][0x380] ;  /* 0x0000e000ff027b82 */ /* 0x000e640000000a00 */
[----:B-1----:R-:W-:-:S05]  /*0dd0*/  IMAD.WIDE.U32 R12, R12, 0x4, R2 ;  /* 0x000000040c0c7825 */ /* 0x002fca00078e0002 */
[----:B------:R-:W2:Y:S02]  /*0de0*/  LDG.E R3, desc[UR8][R12.64] ;  /* 0x000000080c037981 */ /* 0x000ea4000c1e1900 */
[----:B--2---:R-:W-:-:S05]  /*0df0*/  FADD R3, R3, R4 ;  /* 0x0000000403037221 */ /* 0x004fca0000000000 */
[----:B------:R-:W-:Y:S01]  /*0e00*/  STG.E desc[UR8][R12.64], R3 ;  /* 0x000000030c007986 */ /* 0x000fe2000c101908 */
[----:B------:R-:W-:Y:S05]  /*0e10*/  EXIT ;  /* 0x000000000000794d */ /* 0x000fea0003800000 */
        .weak           $__internal_1_$__cuda_sm3x_div_rn_noftz_f32_slowpath
        .type           $__internal_1_$__cuda_sm3x_div_rn_noftz_f32_slowpath,@function
        .size           $__internal_1_$__cuda_sm3x_div_rn_noftz_f32_slowpath,(.L_x_60 - $__internal_1_$__cuda_sm3x_div_rn_noftz_f32_slowpath)
$__internal_1_$__cuda_sm3x_div_rn_noftz_f32_slowpath:
[--C-:B------:R-:W-:Y:S01]  /*0e20*/  SHF.R.U32.HI R5, RZ, 0x17, R3.reuse ;  /* 0x00000017ff057819 */ /* 0x100fe20000011603 */
[----:B------:R-:W-:Y:S01]  /*0e30*/  BSSY.RECONVERGENT B1, `(.L_x_27) ;  /* 0x0000064000017945 */ /* 0x000fe20003800200 */
[--C-:B------:R-:W-:Y:S01]  /*0e40*/  SHF.R.U32.HI R4, RZ, 0x17, R0.reuse ;  /* 0x00000017ff047819 */ /* 0x100fe20000011600 */
[----:B------:R-:W-:Y:S01]  /*0e50*/  IMAD.MOV.U32 R7, RZ, RZ, R3 ;  /* 0x000000ffff077224 */ /* 0x000fe200078e0003 */
[----:B------:R-:W-:Y:S02]  /*0e60*/  LOP3.LUT R5, R5, 0xff, RZ, 0xc0, !PT ;  /* 0x000000ff05057812 */ /* 0x000fe400078ec0ff */
[----:B------:R-:W-:Y:S01]  /*0e70*/  LOP3.LUT R10, R4, 0xff, RZ, 0xc0, !PT ;  /* 0x000000ff040a7812 */ /* 0x000fe200078ec0ff */
[----:B------:R-:W-:Y:S02]  /*0e80*/  IMAD.MOV.U32 R4, RZ, RZ, R0 ;  /* 0x000000ffff047224 */ /* 0x000fe400078e0000 */
[----:B------:R-:W-:Y:S01]  /*0e90*/  VIADD R8, R5, 0xffffffff ;  /* 0xffffffff05087836 */ /* 0x000fe20000000000 */
[----:B------:R-:W-:-:S04]  /*0ea0*/  IADD3 R9, PT, PT, R10, -0x1, RZ ;  /* 0xffffffff0a097810 */ /* 0x000fc80007ffe0ff */
[----:B------:R-:W-:-:S04]  /*0eb0*/  ISETP.GT.U32.AND P0, PT, R8, 0xfd, PT ;  /* 0x000000fd0800780c */ /* 0x000fc80003f04070 */
[----:B------:R-:W-:-:S13]  /*0ec0*/  ISETP.GT.U32.OR P0, PT, R9, 0xfd, P0 ;  /* 0x000000fd0900780c */ /* 0x000fda0000704470 */
[----:B------:R-:W-:Y:S01]  /*0ed0*/  @!P0 MOV R6, RZ ;  /* 0x000000ff00068202 */ /* 0x000fe20000000f00 */
        /* <DEDUP_REMOVED lines=19> */
[----:B------:R-:W-:Y:S02]  /*1010*/  @P0 IMAD.MOV.U32 R6, RZ, RZ, RZ ;  /* 0x000000ffff060224 */ /* 0x000fe400078e00ff */
[----:B------:R-:W-:Y:S01]  /*1020*/  @!P0 FFMA R4, R0, 1.84467440737095516160e+19, RZ ;  /* 0x5f80000000048823 */ /* 0x000fe200000000ff */
[----:B------:R-:W-:Y:S02]  /*1030*/  @!P0 IMAD.MOV.U32 R6, RZ, RZ, -0x40 ;  /* 0xffffffc0ff068424 */ /* 0x000fe400078e00ff */
[----:B------:R-:W-:-:S03]  /*1040*/  @!P1 FFMA R7, R3, 1.84467440737095516160e+19, RZ ;  /* 0x5f80000003079823 */ /* 0x000fc600000000ff */
[----:B------:R-:W-:-:S07]  /*1050*/  @!P1 IADD3 R6, PT, PT, R6, 0x40, RZ ;  /* 0x0000004006069810 */ /* 0x000fce0007ffe0ff */
.L_x_28:
[----:B------:R-:W-:Y:S01]  /*1060*/  LEA R0, R5, 0xc0800000, 0x17 ;  /* 0xc080000005007811 */ /* 0x000fe200078eb8ff */
[----:B------:R-:W-:Y:S01]  /*1070*/  VIADD R3, R10, 0xffffff81 ;  /* 0xffffff810a037836 */ /* 0x000fe20000000000 */
[----:B------:R-:W-:Y:S03]  /*1080*/  BSSY.RECONVERGENT B2, `(.L_x_33) ;  /* 0x0000035000027945 */ /* 0x000fe60003800200 */
[----:B------:R-:W-:Y:S01]  /*1090*/  IMAD.IADD R7, R7, 0x1, -R0 ;  /* 0x0000000107077824 */ /* 0x000fe200078e0a00 */
[C---:B------:R-:W-:Y:S01]  /*10a0*/  IADD3 R5, PT, PT, R3.reuse, 0x7f, -R5 ;  /* 0x0000007f03057810 */ /* 0x040fe20007ffe805 */
[----:B------:R-:W-:Y:S02]  /*10b0*/  IMAD R0, R3, -0x800000, R4 ;  /* 0xff80000003007824 */ /* 0x000fe400078e0204 */
[----:B------:R-:W0:Y:S01]  /*10c0*/  MUFU.RCP R8, R7 ;  /* 0x0000000700087308 */ /* 0x000e220000001000 */
[----:B------:R-:W-:Y:S01]  /*10d0*/  FADD.FTZ R9, -R7, -RZ ;  /* 0x800000ff07097221 */ /* 0x000fe20000010100 */
[----:B------:R-:W-:-:S03]  /*10e0*/  IADD3 R5, PT, PT, R5, R6, RZ ;  /* 0x0000000605057210 */ /* 0x000fc60007ffe0ff */
        /* <DEDUP_REMOVED lines=8> */
[----:B------:R-:W-:-:S05]  /*1170*/  LOP3.LUT R3, R3, 0xff, RZ, 0xc0, !PT ;  /* 0x000000ff03037812 */ /* 0x000fca00078ec0ff */
[----:B------:R-:W-:-:S04]  /*1180*/  IMAD.IADD R7, R3, 0x1, R5 ;  /* 0x0000000103077824 */ /* 0x000fc800078e0205 */
        /* <DEDUP_REMOVED lines=28> */
[----:B------:R-:W-:-:S05]  /*1350*/  LOP3.LUT R3, R3, R4, RZ, 0xc0, !PT ;  /* 0x0000000403037212 */ /* 0x000fca00078ec0ff */
[----:B------:R-:W-:-:S05]  /*1360*/  IMAD.IADD R3, R6, 0x1, R3 ;  /* 0x0000000106037824 */ /* 0x000fca00078e0203 */
[----:B------:R-:W-:Y:S01]  /*1370*/  LOP3.LUT R0, R3, R0, RZ, 0xfc, !PT ;  /* 0x0000000003007212 */ /* 0x000fe200078efcff */
[----:B------:R-:W-:Y:S06]  /*1380*/  BRA `(.L_x_36) ;  /* 0x0000000000107947 */ /* 0x000fec0003800000 */
.L_x_35:
[----:B------:R-:W-:-:S04]  /*1390*/  LOP3.LUT R0, R0, 0x80000000, RZ, 0xc0, !PT ;  /* 0x8000000000007812 */ /* 0x000fc800078ec0ff */
[----:B------:R-:W-:Y:S01]  /*13a0*/  LOP3.LUT R0, R0, 0x7f800000, RZ, 0xfc, !PT ;  /* 0x7f80000000007812 */ /* 0x000fe200078efcff */
[----:B------:R-:W-:Y:S06]  /*13b0*/  BRA `(.L_x_36) ;  /* 0x0000000000047947 */ /* 0x000fec0003800000 */
.L_x_34:
[----:B------:R-:W-:-:S07]  /*13c0*/  LEA R0, R5, R0, 0x17 ;  /* 0x0000000005007211 */ /* 0x000fce00078eb8ff */
.L_x_36:
[----:B------:R-:W-:Y:S05]  /*13d0*/  BSYNC.RECONVERGENT B2 ;  /* 0x0000000000027941 */ /* 0x000fea0003800200 */
.L_x_33:
[----:B------:R-:W-:Y:S05]  /*13e0*/  BRA `(.L_x_37) ;  /* 0x0000000000207947 */ /* 0x000fea0003800000 */
.L_x_32:
[----:B------:R-:W-:-:S04]  /*13f0*/  LOP3.LUT R0, R7, 0x80000000, R4, 0x48, !PT ;  /* 0x8000000007007812 */ /* 0x000fc800078e4804 */
[----:B------:R-:W-:Y:S01]  /*1400*/  LOP3.LUT R0, R0, 0x7f800000, RZ, 0xfc, !PT ;  /* 0x7f80000000007812 */ /* 0x000fe200078efcff */
[----:B------:R-:W-:Y:S06]  /*1410*/  BRA `(.L_x_37) ;  /* 0x0000000000147947 */ /* 0x000fec0003800000 */
.L_x_31:
[----:B------:R-:W-:Y:S01]  /*1420*/  LOP3.LUT R0, R7, 0x80000000, R4, 0x48, !PT ;  /* 0x8000000007007812 */ /* 0x000fe200078e4804 */
[----:B------:R-:W-:Y:S06]  /*1430*/  BRA `(.L_x_37) ;  /* 0x00000000000c7947 */ /* 0x000fec0003800000 */
.L_x_30:
[----:B------:R-:W0:Y:S01]  /*1440*/  MUFU.RSQ R0, -QNAN ;  /* 0xffc0000000007908 */ /* 0x000e220000001400 */
[----:B------:R-:W-:Y:S05]  /*1450*/  BRA `(.L_x_37) ;  /* 0x0000000000047947 */ /* 0x000fea0003800000 */
.L_x_29:
[----:B------:R-:W-:-:S07]  /*1460*/  FADD.FTZ R0, R0, R3 ;  /* 0x0000000300007221 */ /* 0x000fce0000010000 */
.L_x_37:
[----:B------:R-:W-:Y:S05]  /*1470*/  BSYNC.RECONVERGENT B1 ;  /* 0x0000000000017941 */ /* 0x000fea0003800200 */
.L_x_27:
[----:B------:R-:W-:-:S04]  /*1480*/  IMAD.MOV.U32 R3, RZ, RZ, 0x0 ;  /* 0x00000000ff037424 */ /* 0x000fc800078e00ff */
[----:B0-----:R-:W-:Y:S05]  /*1490*/  RET.REL.NODEC R2 `(_Z11update_biasPfS_iif) ;  /* 0xffffffe802d87950 */ /* 0x001fea0003c3ffff */
.L_x_38:
        /* <DEDUP_REMOVED lines=14> */
.L_x_60:


//--------------------- .text._Z14matmul_funcmulPKfS0_PfS1_iiiPFffE --------------------------
	.section	.text._Z14matmul_funcmulPKfS0_PfS1_iiiPFffE,"ax",@progbits
	.align	128
        .global         _Z14matmul_funcmulPKfS0_PfS1_iiiPFffE
        .type           _Z14matmul_funcmulPKfS0_PfS1_iiiPFffE,@function
        .size           _Z14matmul_funcmulPKfS0_PfS1_iiiPFffE,(.L_x_63 - _Z14matmul_funcmulPKfS0_PfS1_iiiPFffE)
        .other          _Z14matmul_funcmulPKfS0_PfS1_iiiPFffE,@"STO_CUDA_ENTRY STV_DEFAULT"
_Z14matmul_funcmulPKfS0_PfS1_iiiPFffE:
.text._Z14matmul_funcmulPKfS0_PfS1_iiiPFffE:
[----:B------:R-:W-:Y:S01]  /*0000*/  LDC R1, c[0x0][0x37c] ;  /* 0x0000df00ff017b82 */ /* 0x000fe20000000800 */
[----:B------:R-:W0:Y:S07]  /*0010*/  S2R R11, SR_TID.X ;  /* 0x00000000000b7919 */ /* 0x000e2e0000002100 */
[----:B------:R-:W0:Y:S01]  /*0020*/  S2UR UR7, SR_CTAID.X ;  /* 0x00000000000779c3 */ /* 0x000e220000002500 */
[----:B------:R-:W1:Y:S07]  /*0030*/  S2R R10, SR_TID.Y ;  /* 0x00000000000a7919 */ /* 0x000e6e0000002200 */
[----:B------:R-:W1:Y:S08]  /*0040*/  S2UR UR8, SR_CTAID.Y ;  /* 0x00000000000879c3 */ /* 0x000e700000002600 */
[----:B------:R-:W2:Y:S01]  /*0050*/  LDC.64 R4, c[0x0][0x3a0] ;  /* 0x0000e800ff047b82 */ /* 0x000ea20000000a00 */
[----:B0-----:R-:W-:-:S02]  /*0060*/  IADD3 R2, PT, PT, R11, UR7, RZ ;  /* 0x000000070b027c10 */ /* 0x001fc4000fffe0ff */
[----:B-1----:R-:W-:Y:S02]  /*0070*/  IADD3 R3, PT, PT, R10, UR8, RZ ;  /* 0x000000080a037c10 */ /* 0x002fe4000fffe0ff */
        /* <DEDUP_REMOVED lines=13> */
[----:B------:R-:W-:Y:S01]  /*0150*/  IMAD R8, R0, UR8, RZ ;  /* 0x0000000800087c24 */ /* 0x000fe2000f8e02ff */
[----:B------:R-:W-:Y:S02]  /*0160*/  MOV R17, RZ ;  /* 0x000000ff00117202 */ /* 0x000fe40000000f00 */
[----:B------:R-:W-:Y:S02]  /*0170*/  ISETP.NE.AND P0, PT, R7, RZ, PT ;  /* 0x000000ff0700720c */ /* 0x000fe40003f05270 */
[----:B------:R-:W-:Y:S01]  /*0180*/  MOV R9, RZ ;  /* 0x000000ff00097202 */ /* 0x000fe20000000f00 */
[----:B0-----:R-:W-:-:S02]  /*0190*/  ULEA UR4, UR6, UR4, 0x18 ;  /* 0x0000000406047291 */ /* 0x001fc4000f8ec0ff */
[----:B------:R-:W-:-:S04]  /*01a0*/  ULEA UR5, UR6, UR5, 0x18 ;  /* 0x0000000506057291 */ /* 0x000fc8000f8ec0ff */
[----:B------:R-:W-:Y:S02]  /*01b0*/  LEA R10, R10, UR4, 0x2 ;  /* 0x000000040a0a7c11 */ /* 0x000fe4000f8e10ff */
[----:B------:R-:W-:Y:S01]  /*01c0*/  LEA R11, R11, UR5, 0x2 ;  /* 0x000000050b0b7c11 */ /* 0x000fe2000f8e10ff */
[----:B------:R-:W-:Y:S06]  /*01d0*/  @!P1 BRA `(.L_x_40) ;  /* 0x00000004005c9947 */ /* 0x000fec0003800000 */
[----:B------:R-:W0:Y:S01]  /*01e0*/  LDC.64 R14, c[0x0][0x380] ;  /* 0x0000e000ff0e7b82 */ /* 0x000e220000000a00 */
[----:B------:R-:W-:Y:S02]  /*01f0*/  LOP3.LUT R9, R0, 0x7ffffff8, RZ, 0xc0, !PT ;  /* 0x7ffffff800097812 */ /* 0x000fe400078ec0ff */
[----:B------:R-:W-:Y:S02]  /*0200*/  MOV R17, RZ ;  /* 0x000000ff00117202 */ /* 0x000fe40000000f00 */
[----:B------:R-:W-:Y:S02]  /*0210*/  MOV R6, UR7 ;  /* 0x0000000700067c02 */ /* 0x000fe40008000f00 */
[----:B------:R-:W-:Y:S01]  /*0220*/  IADD3 R22, PT, PT, -R9, RZ, RZ ;  /* 0x000000ff09167210 */ /* 0x000fe20007ffe1ff */
[----:B------:R-:W1:Y:S01]  /*0230*/  LDC.64 R12, c[0x0][0x388] ;  /* 0x0000e200ff0c7b82 */ /* 0x000e620000000a00 */
[----:B0-----:R-:W-:-:S03]  /*0240*/  IMAD.WIDE.U32 R14, R8, 0x4, R14 ;  /* 0x00000004080e7825 */ /* 0x001fc600078e000e */
[----:B------:R-:W-:-:S04]  /*0250*/  IADD3 R14, P1, PT, R14, 0x10, RZ ;  /* 0x000000100e0e7810 */ /* 0x000fc80007f3e0ff */
[----:B------:R-:W-:-:S09]  /*0260*/  IADD3.X R15, PT, PT, RZ, R15, RZ, P1, !PT ;  /* 0x0000000fff0f7210 */ /* 0x000fd20000ffe4ff */
.L_x_41:
        /* <DEDUP_REMOVED lines=12> */
[----:B--2---:R1:W-:Y:S01]  /*0330*/  STS.64 [UR4], R20 ;  /* 0x00000014ff007988 */ /* 0x0043e20008000a04 */
[----:B------:R-:W-:Y:S06]  /*0340*/  BAR.SYNC.DEFER_BLOCKING 0x0 ;  /* 0x0000000000007b1d */ /* 0x000fec0000010000 */
[----:B------:R-:W-:Y:S04]  /*0350*/  LDS R28, [R10] ;  /* 0x000000000a1c7984 */ /* 0x000fe80000000800 */
[----:B------:R-:W2:Y:S01]  /*0360*/  LDS R29, [R11] ;  /* 0x000000000b1d7984 */ /* 0x000ea20000000800 */
[----:B------:R-:W-:Y:S06]  /*0370*/  BAR.SYNC.DEFER_BLOCKING 0x0 ;  /* 0x0000000000007b1d */ /* 0x000fec0000010000 */
[----:B0-----:R-:W3:Y:S04]  /*0380*/  LDG.E R18, desc[UR36][R14.64+-0x8] ;  /* 0xfffff8240e127981 */ /* 0x001ee8000c1e1900 */
[----:B------:R0:W3:Y:S01]  /*0390*/  LDG.E R19, desc[UR36][R24.64] ;  /* 0x0000002418137981 */ /* 0x0000e2000c1e1900 */
[----:B-1----:R-:W-:Y:S01]  /*03a0*/  FFMA R21, R16, R23, R17 ;  /* 0x0000001710157223 */ /* 0x002fe20000000011 */
[----:B0-----:R-:W-:-:S02]  /*03b0*/  IMAD.WIDE R24, R5, 0x4, R24 ;  /* 0x0000000405187825 */ /* 0x001fc400078e0218 */
[----:B---3--:R2:W-:Y:S01]  /*03c0*/  STS.64 [UR4], R18 ;  /* 0x00000012ff007988 */ /* 0x0085e20008000a04 */
[----:B------:R-:W-:Y:S06]  /*03d0*/  BAR.SYNC.DEFER_BLOCKING 0x0 ;  /* 0x0000000000007b1d */ /* 0x000fec0000010000 */
[----:B------:R-:W-:Y:S04]  /*03e0*/  LDS R23, [R10] ;  /* 0x000000000a177984 */ /* 0x000fe80000000800 */
[----:B------:R-:W0:Y:S01]  /*03f0*/  LDS R27, [R11] ;  /* 0x000000000b1b7984 */ /* 0x000e220000000800 */
[----:B------:R-:W-:Y:S06]  /*0400*/  BAR.SYNC.DEFER_BLOCKING 0x0 ;  /* 0x0000000000007b1d */ /* 0x000fec0000010000 */
[----:B------:R-:W3:Y:S04]  /*0410*/  LDG.E R16, desc[UR36][R14.64+-0x4] ;  /* 0xfffffc240e107981 */ /* 0x000ee8000c1e1900 */
[----:B------:R-:W3:Y:S01]  /*0420*/  LDG.E R17, desc[UR36][R24.64] ;  /* 0x0000002418117981 */ /* 0x000ee2000c1e1900 */
[----:B--2---:R-:W-:Y:S01]  /*0430*/  FFMA R18, R28, R29, R21 ;  /* 0x0000001d1c127223 */ /* 0x004fe20000000015 */
[----:B------:R-:W-:-:S02]  /*0440*/  IMAD.WIDE R28, R5, 0x4, R24 ;  /* 0x00000004051c7825 */ /* 0x000fc400078e0218 */
[----:B---3--:R0:W-:Y:S01]  /*0450*/  STS.64 [UR4], R16 ;  /* 0x00000010ff007988 */ /* 0x0081e20008000a04 */
[----:B------:R-:W-:Y:S06]  /*0460*/  BAR.SYNC.DEFER_BLOCKING 0x0 ;  /* 0x0000000000007b1d */ /* 0x000fec0000010000 */
[----:B------:R-:W-:Y:S04]  /*0470*/  LDS R26, [R10] ;  /* 0x000000000a1a7984 */ /* 0x000fe80000000800 */
[----:B------:R-:W1:Y:S01]  /*0480*/  LDS R17, [R11] ;  /* 0x000000000b117984 */ /* 0x000e620000000800 */
[----:B------:R-:W-:Y:S06]  /*0490*/  BAR.SYNC.DEFER_BLOCKING 0x0 ;  /* 0x0000000000007b1d */ /* 0x000fec0000010000 */
[----:B------:R-:W2:Y:S04]  /*04a0*/  LDG.E R20, desc[UR36][R14.64] ;  /* 0x000000240e147981 */ /* 0x000ea8000c1e1900 */
[----:B------:R-:W2:Y:S01]  /*04b0*/  LDG.E R21, desc[UR36][R28.64] ;  /* 0x000000241c157981 */ /* 0x000ea2000c1e1900 */
[----:B0-----:R-:W-:Y:S01]  /*04c0*/  FFMA R16, R23, R27, R18 ;  /* 0x0000001b17107223 */ /* 0x001fe20000000012 */
[----:B------:R-:W-:-:S02]  /*04d0*/  IMAD.WIDE R24, R5, 0x4, R28 ;  /* 0x0000000405187825 */ /* 0x000fc400078e021c */
[----:B--2---:R0:W-:Y:S01]  /*04e0*/  STS.64 [UR4], R20 ;  /* 0x00000014ff007988 */ /* 0x0041e20008000a04 */
[----:B------:R-:W-:Y:S06]  /*04f0*/  BAR.SYNC.DEFER_BLOCKING 0x0 ;  /* 0x0000000000007b1d */ /* 0x000fec0000010000 */
[----:B------:R-:W-:Y:S04]  /*0500*/  LDS R27, [R10] ;  /* 0x000000000a1b7984 */ /* 0x000fe80000000800 */
[----:B------:R-:W2:Y:S01]  /*0510*/  LDS R23, [R11] ;  /* 0x000000000b177984 */ /* 0x000ea20000000800 */
[----:B------:R-:W-:Y:S06]  /*0520*/  BAR.SYNC.DEFER_BLOCKING 0x0 ;  /* 0x0000000000007b1d */ /* 0x000fec0000010000 */
[----:B------:R-:W3:Y:S04]  /*0530*/  LDG.E R18, desc[UR36][R14.64+0x4] ;  /* 0x000004240e127981 */ /* 0x000ee8000c1e1900 */
[----:B------:R-:W3:Y:S01]  /*0540*/  LDG.E R19, desc[UR36][R24.64] ;  /* 0x0000002418137981 */ /* 0x000ee2000c1e1900 */
[----:B-1----:R-:W-:Y:S01]  /*0550*/  FFMA R26, R26, R17, R16 ;  /* 0x000000111a1a7223 */ /* 0x002fe20000000010 */
[----:B------:R-:W-:-:S02]  /*0560*/  IMAD.WIDE R16, R5, 0x4, R24 ;  /* 0x0000000405107825 */ /* 0x000fc400078e0218 */
[----:B---3--:R1:W-:Y:S01]  /*0570*/  STS.64 [UR4], R18 ;  /* 0x00000012ff007988 */ /* 0x0083e20008000a04 */
[----:B------:R-:W-:Y:S06]  /*0580*/  BAR.SYNC.DEFER_BLOCKING 0x0 ;  /* 0x0000000000007b1d */ /* 0x000fec0000010000 */
[----:B------:R-:W-:Y:S04]  /*0590*/  LDS R28, [R10] ;  /* 0x000000000a1c7984 */ /* 0x000fe80000000800 */
[----:B------:R-:W3:Y:S01]  /*05a0*/  LDS R29, [R11] ;  /* 0x000000000b1d7984 */ /* 0x000ee20000000800 */
[----:B------:R-:W-:Y:S06]  /*05b0*/  BAR.SYNC.DEFER_BLOCKING 0x0 ;  /* 0x0000000000007b1d */ /* 0x000fec0000010000 */
[----:B0-----:R-:W4:Y:S04]  /*05c0*/  LDG.E R20, desc[UR36][R14.64+0x8] ;  /* 0x000008240e147981 */ /* 0x001f28000c1e1900 */
[----:B------:R-:W4:Y:S01]  /*05d0*/  LDG.E R21, desc[UR36][R16.64] ;  /* 0x0000002410157981 */ /* 0x000f22000c1e1900 */
[----:B------:R-:W-:-:S03]  /*05e0*/  IMAD.WIDE R24, R5, 0x4, R16 ;  /* 0x0000000405187825 */ /* 0x000fc600078e0210 */
[----:B----4-:R-:W-:Y:S01]  /*05f0*/  STS.64 [UR4], R20 ;  /* 0x00000014ff007988 */ /* 0x010fe20008000a04 */
[----:B------:R-:W-:Y:S06]  /*0600*/  BAR.SYNC.DEFER_BLOCKING 0x0 ;  /* 0x0000000000007b1d */ /* 0x000fec0000010000 */
[----:B------:R-:W-:Y:S04]  /*0610*/  LDS R17, [R10] ;  /* 0x000000000a117984 */ /* 0x000fe80000000800 */
[----:B------:R-:W0:Y:S01]  /*0620*/  LDS R16, [R11] ;  /* 0x000000000b107984 */ /* 0x000e220000000800 */
[----:B------:R-:W-:Y:S06]  /*0630*/  BAR.SYNC.DEFER_BLOCKING 0x0 ;  /* 0x0000000000007b1d */ /* 0x000fec0000010000 */
[----:B-1----:R-:W4:Y:S04]  /*0640*/  LDG.E R19, desc[UR36][R24.64] ;  /* 0x0000002418137981 */ /* 0x002f28000c1e1900 */
[----:B------:R1:W4:Y:S01]  /*0650*/  LDG.E R18, desc[UR36][R14.64+0xc] ;  /* 0x00000c240e127981 */ /* 0x000322000c1e1900 */
[----:B------:R-:W-:Y:S01]  /*0660*/  IADD3 R22, PT, PT, R22, 0x8, RZ ;  /* 0x0000000816167810 */ /* 0x000fe20007ffe0ff */
[----:B--2---:R-:W-:Y:S01]  /*0670*/  FFMA R23, R27, R23, R26 ;  /* 0x000000171b177223 */ /* 0x004fe2000000001a */
[----:B------:R-:W-:-:S02]  /*0680*/  LEA R6, R5, R6, 0x3 ;  /* 0x0000000605067211 */ /* 0x000fc400078e18ff */
[----:B------:R-:W-:Y:S01]  /*0690*/  ISETP.NE.AND P1, PT, R22, RZ, PT ;  /* 0x000000ff1600720c */ /* 0x000fe20003f25270 */
[----:B---3--:R-:W-:Y:S01]  /*06a0*/  FFMA R28, R28, R29, R23 ;  /* 0x0000001d1c1c7223 */ /* 0x008fe20000000017 */
[----:B-1----:R-:W-:-:S03]  /*06b0*/  IADD3 R14, P2, PT, R14, 0x20, RZ ;  /* 0x000000200e0e7810 */ /* 0x002fc60007f5e0ff */
[----:B0-----:R-:W-:Y:S01]  /*06c0*/  FFMA R17, R17, R16, R28 ;  /* 0x0000001011117223 */ /* 0x001fe2000000001c */
[----:B------:R-:W-:Y:S01]  /*06d0*/  IADD3.X R15, PT, PT, RZ, R15, RZ, P2, !PT ;  /* 0x0000000fff0f7210 */ /* 0x000fe200017fe4ff */
[----:B----4-:R-:W-:Y:S01]  /*06e0*/  STS.64 [UR4], R18 ;  /* 0x00000012ff007988 */ /* 0x010fe20008000a04 */
[----:B------:R-:W-:Y:S06]  /*06f0*/  BAR.SYNC.DEFER_BLOCKING 0x0 ;  /* 0x0000000000007b1d */ /* 0x000fec0000010000 */
[----:B------:R-:W-:Y:S04]  /*0700*/  LDS R24, [R10] ;  /* 0x000000000a187984 */ /* 0x000fe80000000800 */
[----:B------:R-:W0:Y:S02]  /*0710*/  LDS R21, [R11] ;  /* 0x000000000b157984 */ /* 0x000e240000000800 */
[----:B0-----:R-:W-:Y:S01]  /*0720*/  FFMA R17, R24, R21, R17 ;  /* 0x0000001518117223 */ /* 0x001fe20000000011 */
[----:B------:R-:W-:Y:S06]  /*0730*/  BAR.SYNC.DEFER_BLOCKING 0x0 ;  /* 0x0000000000007b1d */ /* 0x000fec0000010000 */
[----:B------:R-:W-:Y:S05]  /*0740*/  @P1 BRA `(.L_x_41) ;  /* 0xfffffff800c81947 */ /* 0x000fea000383ffff */
.L_x_40:
[----:B------:R-:W-:Y:S05]  /*0750*/  @!P0 BRA `(.L_x_39) ;  /* 0x0000000400908947 */ /* 0x000fea0003800000 */
[----:B------:R-:W-:Y:S02]  /*0760*/  ISETP.GE.U32.AND P1, PT, R7, 0x4, PT ;  /* 0x000000040700780c */ /* 0x000fe40003f26070 */
[----:B------:R-:W-:-:S04]  /*0770*/  LOP3.LUT R16, R0, 0x3, RZ, 0xc0, !PT ;  /* 0x0000000300107812 */ /* 0x000fc800078ec0ff */
[----:B------:R-:W-:-:S07]  /*0780*/  ISETP.NE.AND P0, PT, R16, RZ, PT ;  /* 0x000000ff1000720c */ /* 0x000fce0003f05270 */
[----:B------:R-:W-:Y:S06]  /*0790*/  @!P1 BRA `(.L_x_42) ;  /* 0x0000000000bc9947 */ /* 0x000fec0003800000 */
[----:B------:R-:W0:Y:S01]  /*07a0*/  LDC.64 R18, c[0x0][0x380] ;  /* 0x0000e000ff127b82 */ /* 0x000e220000000a00 */
[----:B------:R-:W-:Y:S01]  /*07b0*/  IADD3 R7, PT, PT, R8, R9, RZ ;  /* 0x0000000908077210 */ /* 0x000fe20007ffe0ff */
[----:B------:R-:W-:-:S06]  /*07c0*/  IMAD R13, R9, R5, UR7 ;  /* 0x00000007090d7e24 */ /* 0x000fcc000f8e0205 */
[----:B------:R-:W1:Y:S01]  /*07d0*/  LDC.64 R14, c[0x0][0x388] ;  /* 0x0000e200ff0e7b82 */ /* 0x000e620000000a00 */
[----:B0-----:R-:W-:-:S07]  /*07e0*/  IMAD.WIDE.U32 R18, R7, 0x4, R18 ;  /* 0x0000000407127825 */ /* 0x001fce00078e0012 */
[----:B------:R-:W0:Y:S01]  /*07f0*/  LDC.64 R6, c[0x0][0x380] ;  /* 0x0000e000ff067b82 */ /* 0x000e220000000a00 */
[----:B------:R-:W2:Y:S01]  /*0800*/  LDG.E R20, desc[UR36][R18.64] ;  /* 0x0000002412147981 */ /* 0x000ea2000c1e1900 */
[----:B-1----:R-:W-:-:S05]  /*0810*/  IMAD.WIDE R14, R13, 0x4, R14 ;  /* 0x000000040d0e7825 */ /* 0x002fca00078e020e */
[----:B------:R-:W2:Y:S01]  /*0820*/  LDG.E R21, desc[UR36][R14.64] ;  /* 0x000000240e157981 */ /* 0x000ea2000c1e1900 */
[----:B------:R-:W-:-:S04]  /*0830*/  IADD3 R12, P1, PT, R8, R9, RZ ;  /* 0x00000009080c7210 */ /* 0x000fc80007f3e0ff */
[----:B------:R-:W-:Y:S02]  /*0840*/  IADD3.X R13, PT, PT, RZ, RZ, RZ, P1, !PT ;  /* 0x000000ffff0d7210 */ /* 0x000fe40000ffe4ff */
        /* <DEDUP_REMOVED lines=36> */
.L_x_42:
[----:B------:R-:W-:Y:S05]  /*0a90*/  @!P0 BRA `(.L_x_39) ;  /* 0x0000000000c08947 */ /* 0x000fea0003800000 */
[----:B------:R-:W-:Y:S02]  /*0aa0*/  ISETP.NE.AND P1, PT, R16, 0x1, PT ;  /* 0x000000011000780c */ /* 0x000fe40003f25270 */
[----:B------:R-:W-:-:S04]  /*0ab0*/  LOP3.LUT R0, R0, 0x1, RZ, 0xc0, !PT ;  /* 0x0000000100007812 */ /* 0x000fc800078ec0ff */
[----:B------:R-:W-:-:S07]  /*0ac0*/  ISETP.NE.U32.AND P0, PT, R0, 0x1, PT ;  /* 0x000000010000780c */ /* 0x000fce0003f05070 */
[----:B------:R-:W-:Y:S06]  /*0ad0*/  @!P1 BRA `(.L_x_43) ;  /* 0x0000000000749947 */ /* 0x000fec0003800000 */
[----:B------:R-:W0:Y:S01]  /*0ae0*/  LDC.64 R6, c[0x0][0x380] ;  /* 0x0000e000ff067b82 */ /* 0x000e220000000a00 */
[----:B------:R-:W-:Y:S01]  /*0af0*/  IADD3 R19, PT, PT, R8, R9, RZ ;  /* 0x0000000908137210 */ /* 0x000fe20007ffe0ff */
[----:B------:R-:W-:-:S06]  /*0b00*/  IMAD R13, R9, R5, UR7 ;  /* 0x00000007090d7e24 */ /* 0x000fcc000f8e0205 */
[----:B------:R-:W1:Y:S08]  /*0b10*/  LDC.64 R14, c[0x0][0x388] ;  /* 0x0000e200ff0e7b82 */ /* 0x000e700000000a00 */
[----:B------:R-:W2:Y:S01]  /*0b20*/  LDC.64 R20, c[0x0][0x380] ;  /* 0x0000e000ff147b82 */ /* 0x000ea20000000a00 */
[----:B0-----:R-:W-:-:S05]  /*0b30*/  IMAD.WIDE.U32 R18, R19, 0x4, R6 ;  /* 0x0000000413127825 */ /* 0x001fca00078e0006 */
[----:B------:R-:W3:Y:S01]  /*0b40*/  LDG.E R12, desc[UR36][R18.64] ;  /* 0x00000024120c7981 */ /* 0x000ee2000c1e1900 */
[----:B-1----:R-:W-:-:S05]  /*0b50*/  IMAD.WIDE R14, R13, 0x4, R14 ;  /* 0x000000040d0e7825 */ /* 0x002fca00078e020e */
[----:B------:R-:W3:Y:S01]  /*0b60*/  LDG.E R13, desc[UR36][R14.64] ;  /* 0x000000240e0d7981 */ /* 0x000ee2000c1e1900 */
[----:B------:R-:W-:-:S04]  /*0b70*/  IADD3 R0, P1, PT, R8, R9, RZ ;  /* 0x0000000908007210 */ /* 0x000fc80007f3e0ff */
[----:B------:R-:W-:Y:S02]  /*0b80*/  IADD3.X R7, PT, PT, RZ, RZ, RZ, P1, !PT ;  /* 0x000000ffff077210 */ /* 0x000fe40000ffe4ff */
[----:B--2---:R-:W-:-:S04]  /*0b90*/  LEA R6, P1, R0, R20, 0x2 ;  /* 0x0000001400067211 */ /* 0x004fc800078210ff */
[----:B------:R-:W-:Y:S01]  /*0ba0*/  LEA.HI.X R7, R0, R21, R7, 0x2, P1 ;  /* 0x0000001500077211 */ /* 0x000fe200008f1407 */
[----:B------:R-:W-:Y:S01]  /*0bb0*/  IMAD.WIDE R20, R5, 0x4, R14 ;  /* 0x0000000405147825 */ /* 0x000fe200078e020e */
[----:B---3--:R-:W-:Y:S01]  /*0bc0*/  STS.64 [UR4], R12 ;  /* 0x0000000cff007988 */ /* 0x008fe20008000a04 */
        /* <DEDUP_REMOVED lines=14> */
.L_x_43:
[----:B------:R-:W-:Y:S05]  /*0cb0*/  @P0 BRA `(.L_x_39) ;  /* 0x0000000000380947 */ /* 0x000fea0003800000 */
[----:B------:R-:W0:Y:S01]  /*0cc0*/  LDC.64 R6, c[0x0][0x380] ;  /* 0x0000e000ff067b82 */ /* 0x000e220000000a00 */
[----:B------:R-:W-:Y:S01]  /*0cd0*/  IADD3 R15, PT, PT, R8, R9, RZ ;  /* 0x00000009080f7210 */ /* 0x000fe20007ffe0ff */
[----:B------:R-:W-:-:S06]  /*0ce0*/  IMAD R9, R9, R5, UR7 ;  /* 0x0000000709097e24 */ /* 0x000fcc000f8e0205 */
[----:B------:R-:W1:Y:S01]  /*0cf0*/  LDC.64 R12, c[0x0][0x388] ;  /* 0x0000e200ff0c7b82 */ /* 0x000e620000000a00 */
[----:B0-----:R-:W-:-:S04]  /*0d00*/  IMAD.WIDE.U32 R6, R15, 0x4, R6 ;  /* 0x000000040f067825 */ /* 0x001fc800078e0006 */
[----:B-1----:R-:W-:Y:S02]  /*0d10*/  IMAD.WIDE R8, R9, 0x4, R12 ;  /* 0x0000000409087825 */ /* 0x002fe400078e020c */
[----:B------:R-:W2:Y:S04]  /*0d20*/  LDG.E R12, desc[UR36][R6.64] ;  /* 0x00000024060c7981 */ /* 0x000ea8000c1e1900 */
[----:B------:R-:W2:Y:S04]  /*0d30*/  LDG.E R13, desc[UR36][R8.64] ;  /* 0x00000024080d7981 */ /* 0x000ea8000c1e1900 */
[----:B--2---:R-:W-:Y:S01]  /*0d40*/  STS.64 [UR4], R12 ;  /* 0x0000000cff007988 */ /* 0x004fe20008000a04 */
[----:B------:R-:W-:Y:S06]  /*0d50*/  BAR.SYNC.DEFER_BLOCKING 0x0 ;  /* 0x0000000000007b1d */ /* 0x000fec0000010000 */
[----:B------:R-:W-:Y:S04]  /*0d60*/  LDS R10, [R10] ;  /* 0x000000000a0a7984 */ /* 0x000fe80000000800 */
[----:B------:R-:W0:Y:S02]  /*0d70*/  LDS R11, [R11] ;  /* 0x000000000b0b7984 */ /* 0x000e240000000800 */
[----:B0-----:R-:W-:Y:S01]  /*0d80*/  FFMA R17, R10, R11, R17 ;  /* 0x0000000b0a117223 */ /* 0x001fe20000000011 */
[----:B------:R-:W-:Y:S06]  /*0d90*/  BAR.SYNC.DEFER_BLOCKING 0x0 ;  /* 0x0000000000007b1d */ /* 0x000fec0000010000 */
.L_x_39:
[----:B------:R-:W0:Y:S01]  /*0da0*/  LDC.64 R6, c[0x0][0x390] ;  /* 0x0000e400ff067b82 */ /* 0x000e220000000a00 */
[----:B------:R-:W-:-:S04]  /*0db0*/  IMAD R9, R2, R4, R3 ;  /* 0x0000000402097224 */ /* 0x000fc800078e0203 */
[----:B0-----:R-:W-:-:S03]  /*0dc0*/  IMAD.WIDE.U32 R6, R9, 0x4, R6 ;  /* 0x0000000409067825 */ /* 0x001fc600078e0006 */
[----:B------:R-:W0:Y:S02]  /*0dd0*/  LDC.64 R8, c[0x0][0x3b0] ;  /* 0x0000ec00ff087b82 */ /* 0x000e240000000a00 */
[----:B------:R1:W5:Y:S01]  /*0de0*/  LDG.E R4, desc[UR36][R6.64] ;  /* 0x0000002406047981 */ /* 0x000362000c1e1900 */
[----:B------:R-:W-:Y:S02]  /*0df0*/  IMAD R2, R3, R5, R2 ;  /* 0x0000000503027224 */ /* 0x000fe400078e0202 */
[----:B------:R-:W-:Y:S01]  /*0e00*/  HFMA2 R21, -RZ, RZ, 0, 0 ;  /* 0x00000000ff157431 */ /* 0x000fe200000001ff */
[----:B------:R-:W-:-:S07]  /*0e10*/  MOV R20, 0xe30 ;  /* 0x00000e3000147802 */ /* 0x000fce0000000f00 */
[----:B01---5:R-:W-:Y:S05]  /*0e20*/  CALL.REL.NOINC R8 `(_Z14matmul_funcmulPKfS0_PfS1_iiiPFffE) ;  /* 0xfffffff008747344 */ /* 0x023fea0003c3ffff */
[----:B------:R-:W0:Y:S01]  /*0e30*/  LDC.64 R6, c[0x0][0x398] ;  /* 0x0000e600ff067b82 */ /* 0x000e220000000a00 */
[----:B------:R-:W-:Y:S01]  /*0e40*/  FMUL R4, R17, R4 ;  /* 0x0000000411047220 */ /* 0x000fe20000400000 */
[----:B0-----:R-:W-:-:S05]  /*0e50*/  IMAD.WIDE.U32 R2, R2, 0x4, R6 ;  /* 0x0000000402027825 */ /* 0x001fca00078e0006 */
[----:B------:R-:W-:Y:S01]  /*0e60*/  STG.E desc[UR36][R2.64], R4 ;  /* 0x0000000402007986 */ /* 0x000fe2000c101924 */
[----:B------:R-:W-:Y:S05]  /*0e70*/  EXIT ;  /* 0x000000000000794d */ /* 0x000fea0003800000 */
.L_x_44:
        /* <DEDUP_REMOVED lines=16> */
.L_x_63:


//--------------------- .text._Z13gemm_functionPKfS0_S0_PfiiiPFffE --------------------------
	.section	.text._Z13gemm_functionPKfS0_S0_PfiiiPFffE,"ax",@progbits
	.align	128
        .global         _Z13gemm_functionPKfS0_S0_PfiiiPFffE
        .type           _Z13gemm_functionPKfS0_S0_PfiiiPFffE,@function
        .size           _Z13gemm_functionPKfS0_S0_PfiiiPFffE,(.L_x_64 - _Z13gemm_functionPKfS0_S0_PfiiiPFffE)
        .other          _Z13gemm_functionPKfS0_S0_PfiiiPFffE,@"STO_CUDA_ENTRY STV_DEFAULT"
_Z13gemm_functionPKfS0_S0_PfiiiPFffE:
.text._Z13gemm_functionPKfS0_S0_PfiiiPFffE:
        /* <DEDUP_REMOVED lines=39> */
.L_x_47:
        /* <DEDUP_REMOVED lines=9> */
[----:B0-----:R-:W2:Y:S04]  /*0300*/  LDG.E R18, desc[UR36][R14.64+-0xc] ;  /* 0xfffff4240e127981 */ /* 0x001ea8000c1e1900 */
[----:B------:R0:W2:Y:S02]  /*0310*/  LDG.E R19, desc[UR36][R26.64] ;  /* 0x000000241a137981 */ /* 0x0000a4000c1e1900 */
[----:B0-----:R-:W-:-:S02]  /*0320*/  IMAD.WIDE R26, R5, 0x4, R26 ;  /* 0x00000004051a7825 */ /* 0x001fc400078e021a */
[----:B--2---:R0:W-:Y:S01]  /*0330*/  STS.64 [UR4], R18 ;  /* 0x00000012ff007988 */ /* 0x0041e20008000a04 */
[----:B------:R-:W-:Y:S06]  /*0340*/  BAR.SYNC.DEFER_BLOCKING 0x0 ;  /* 0x0000000000007b1d */ /* 0x000fec0000010000 */
[----:B------:R-:W-:Y:S04]  /*0350*/  LDS R20, [R9] ;  /* 0x0000000009147984 */ /* 0x000fe80000000800 */
[----:B------:R-:W2:Y:S01]  /*0360*/  LDS R21, [R10] ;  /* 0x000000000a157984 */ /* 0x000ea20000000800 */
[----:B------:R-:W-:Y:S06]  /*0370*/  BAR.SYNC.DEFER_BLOCKING 0x0 ;  /* 0x0000000000007b1d */ /* 0x000fec0000010000 */
[----:B0-----:R-:W3:Y:S04]  /*0380*/  LDG.E R18, desc[UR36][R14.64+-0x8] ;  /* 0xfffff8240e127981 */ /* 0x001ee8000c1e1900 */
[----:B------:R0:W3:Y:S02]  /*0390*/  LDG.E R19, desc[UR36][R26.64] ;  /* 0x000000241a137981 */ /* 0x0000e4000c1e1900 */
[----:B0-----:R-:W-:-:S02]  /*03a0*/  IMAD.WIDE R26, R5, 0x4, R26 ;  /* 0x00000004051a7825 */ /* 0x001fc400078e021a */
[----:B---3--:R0:W-:Y:S01]  /*03b0*/  STS.64 [UR4], R18 ;  /* 0x00000012ff007988 */ /* 0x0081e20008000a04 */
[----:B------:R-:W-:Y:S06]  /*03c0*/  BAR.SYNC.DEFER_BLOCKING 0x0 ;  /* 0x0000000000007b1d */ /* 0x000fec0000010000 */
[----:B------:R-:W-:Y:S04]  /*03d0*/  LDS R23, [R9] ;  /* 0x0000000009177984 */ /* 0x000fe80000000800 */
[----:B------:R-:W3:Y:S01]  /*03e0*/  LDS R24, [R10] ;  /* 0x000000000a187984 */ /* 0x000ee20000000800 */
[----:B------:R-:W-:Y:S06]  /*03f0*/  BAR.SYNC.DEFER_BLOCKING 0x0 ;  /* 0x0000000000007b1d */ /* 0x000fec0000010000 */
[----:B0-----:R-:W4:Y:S04]  /*0400*/  LDG.E R18, desc[UR36][R14.64+-0x4] ;  /* 0xfffffc240e127981 */ /* 0x001f28000c1e1900 */
[----:B------:R0:W4:Y:S01]  /*0410*/  LDG.E R19, desc[UR36][R26.64] ;  /* 0x000000241a137981 */ /* 0x000122000c1e1900 */
[----:B-1----:R-:W-:Y:S01]  /*0420*/  FFMA R22, R22, R17, R4 ;  /* 0x0000001116167223 */ /* 0x002fe20000000004 */
[----:B0-----:R-:W-:-:S02]  /*0430*/  IMAD.WIDE R26, R5, 0x4, R26 ;  /* 0x00000004051a7825 */ /* 0x001fc400078e021a */
[----:B----4-:R0:W-:Y:S01]  /*0440*/  STS.64 [UR4], R18 ;  /* 0x00000012ff007988 */ /* 0x0101e20008000a04 */
[----:B------:R-:W-:Y:S06]  /*0450*/  BAR.SYNC.DEFER_BLOCKING 0x0 ;  /* 0x0000000000007b1d */ /* 0x000fec0000010000 */
[----:B------:R-:W-:Y:S04]  /*0460*/  LDS R4, [R9] ;  /* 0x0000000009047984 */ /* 0x000fe80000000800 */
[----:B------:R-:W1:Y:S01]  /*0470*/  LDS R17, [R10] ;  /* 0x000000000a117984 */ /* 0x000e620000000800 */
[----:B------:R-:W-:Y:S06]  /*0480*/  BAR.SYNC.DEFER_BLOCKING 0x0 ;  /* 0x0000000000007b1d */ /* 0x000fec0000010000 */
[----:B0-----:R-:W4:Y:S04]  /*0490*/  LDG.E R18, desc[UR36][R14.64] ;  /* 0x000000240e127981 */ /* 0x001f28000c1e1900 */
[----:B------:R0:W4:Y:S01]  /*04a0*/  LDG.E R19, desc[UR36][R26.64] ;  /* 0x000000241a137981 */ /* 0x000122000c1e1900 */
[----:B--2---:R-:W-:Y:S01]  /*04b0*/  FFMA R20, R20, R21, R22 ;  /* 0x0000001514147223 */ /* 0x004fe20000000016 */
[----:B0-----:R-:W-:-:S02]  /*04c0*/  IMAD.WIDE R26, R5, 0x4, R26 ;  /* 0x00000004051a7825 */ /* 0x001fc400078e021a */
[----:B----4-:R0:W-:Y:S01]  /*04d0*/  STS.64 [UR4], R18 ;  /* 0x00000012ff007988 */ /* 0x0101e20008000a04 */
[----:B------:R-:W-:Y:S06]  /*04e0*/  BAR.SYNC.DEFER_BLOCKING 0x0 ;  /* 0x0000000000007b1d */ /* 0x000fec0000010000 */
[----:B------:R-:W-:Y:S04]  /*04f0*/  LDS R21, [R9] ;  /* 0x0000000009157984 */ /* 0x000fe80000000800 */
[----:B------:R-:W2:Y:S01]  /*0500*/  LDS R22, [R10] ;  /* 0x000000000a167984 */ /* 0x000ea20000000800 */
[----:B------:R-:W-:Y:S06]  /*0510*/  BAR.SYNC.DEFER_BLOCKING 0x0 ;  /* 0x0000000000007b1d */ /* 0x000fec0000010000 */
[----:B0-----:R-:W4:Y:S04]  /*0520*/  LDG.E R18, desc[UR36][R14.64+0x4] ;  /* 0x000004240e127981 */ /* 0x001f28000c1e1900 */
[----:B------:R0:W4:Y:S01]  /*0530*/  LDG.E R19, desc[UR36][R26.64] ;  /* 0x000000241a137981 */ /* 0x000122000c1e1900 */
[----:B---3--:R-:W-:Y:S01]  /*0540*/  FFMA R20, R23, R24, R20 ;  /* 0x0000001817147223 */ /* 0x008fe20000000014 */
[----:B0-----:R-:W-:-:S02]  /*0550*/  IMAD.WIDE R26, R5, 0x4, R26 ;  /* 0x00000004051a7825 */ /* 0x001fc400078e021a */
[----:B----4-:R0:W-:Y:S01]  /*0560*/  STS.64 [UR4], R18 ;  /* 0x00000012ff007988 */ /* 0x0101e20008000a04 */
[----:B------:R-:W-:Y:S06]  /*0570*/  BAR.SYNC.DEFER_BLOCKING 0x0 ;  /* 0x0000000000007b1d */ /* 0x000fec0000010000 */
[----:B------:R-:W-:Y:S04]  /*0580*/  LDS R23, [R9] ;  /* 0x0000000009177984 */ /* 0x000fe80000000800 */
[----:B------:R-:W3:Y:S01]  /*0590*/  LDS R24, [R10] ;  /* 0x000000000a187984 */ /* 0x000ee20000000800 */
[----:B------:R-:W-:Y:S06]  /*05a0*/  BAR.SYNC.DEFER_BLOCKING 0x0 ;  /* 0x0000000000007b1d */ /* 0x000fec0000010000 */
[----:B0-----:R-:W4:Y:S04]  /*05b0*/  LDG.E R18, desc[UR36][R14.64+0x8] ;  /* 0x000008240e127981 */ /* 0x001f28000c1e1900 */
[----:B------:R0:W4:Y:S02]  /*05c0*/  LDG.E R19, desc[UR36][R26.64] ;  /* 0x000000241a137981 */ /* 0x000124000c1e1900 */
[----:B0-----:R-:W-:-:S02]  /*05d0*/  IMAD.WIDE R26, R5, 0x4, R26 ;  /* 0x00000004051a7825 */ /* 0x001fc400078e021a */
[----:B----4-:R0:W-:Y:S01]  /*05e0*/  STS.64 [UR4], R18 ;  /* 0x00000012ff007988 */ /* 0x0101e20008000a04 */
[----:B------:R-:W-:Y:S06]  /*05f0*/  BAR.SYNC.DEFER_BLOCKING 0x0 ;  /* 0x0000000000007b1d */ /* 0x000fec0000010000 */
[----:B------:R-:W-:Y:S04]  /*0600*/  LDS R28, [R9] ;  /* 0x00000000091c7984 */ /* 0x000fe80000000800 */
[----:B------:R-:W4:Y:S01]  /*0610*/  LDS R25, [R10] ;  /* 0x000000000a197984 */ /* 0x000f220000000800 */
[----:B------:R-:W-:Y:S06]  /*0620*/  BAR.SYNC.DEFER_BLOCKING 0x0 ;  /* 0x0000000000007b1d */ /* 0x000fec0000010000 */
[----:B0-----:R-:W5:Y:S04]  /*0630*/  LDG.E R19, desc[UR36][R26.64] ;  /* 0x000000241a137981 */ /* 0x001f68000c1e1900 */
[----:B------:R0:W5:Y:S01]  /*0640*/  LDG.E R18, desc[UR36][R14.64+0xc] ;  /* 0x00000c240e127981 */ /* 0x000162000c1e1900 */
[----:B------:R-:W-:Y:S01]  /*0650*/  IADD3 R11, PT, PT, R11, 0x8, RZ ;  /* 0x000000080b0b7810 */ /* 0x000fe20007ffe0ff */
[----:B-1----:R-:W-:Y:S01]  /*0660*/  FFMA R4, R4, R17, R20 ;  /* 0x0000001104047223 */ /* 0x002fe20000000014 */
[----:B------:R-:W-:-:S02]  /*0670*/  LEA R3, R5, R3, 0x3 ;  /* 0x0000000305037211 */ /* 0x000fc400078e18ff */
[----:B------:R-:W-:Y:S01]  /*0680*/  ISETP.NE.AND P1, PT, R11, RZ, PT ;  /* 0x000000ff0b00720c */ /* 0x000fe20003f25270 */
[----:B--2---:R-:W-:-:S04]  /*0690*/  FFMA R4, R21, R22, R4 ;  /* 0x0000001615047223 */ /* 0x004fc80000000004 */
[----:B---3--:R-:W-:Y:S01]  /*06a0*/  FFMA R23, R23, R24, R4 ;  /* 0x0000001817177223 */ /* 0x008fe20000000004 */
[----:B0-----:R-:W-:-:S03]  /*06b0*/  IADD3 R14, P2, PT, R14, 0x20, RZ ;  /* 0x000000200e0e7810 */ /* 0x001fc60007f5e0ff */
[----:B----4-:R-:W-:Y:S01]  /*06c0*/  FFMA R28, R28, R25, R23 ;  /* 0x000000191c1c7223 */ /* 0x010fe20000000017 */
[----:B------:R-:W-:Y:S01]  /*06d0*/  IADD3.X R15, PT, PT, RZ, R15, RZ, P2, !PT ;  /* 0x0000000fff0f7210 */ /* 0x000fe200017fe4ff */
[----:B-----5:R-:W-:Y:S01]  /*06e0*/  STS.64 [UR4], R18 ;  /* 0x00000012ff007988 */ /* 0x020fe20008000a04 */
[----:B------:R-:W-:Y:S06]  /*06f0*/  BAR.SYNC.DEFER_BLOCKING 0x0 ;  /* 0x0000000000007b1d */ /* 0x000fec0000010000 */
[----:B------:R-:W-:Y:S04]  /*0700*/  LDS R29, [R9] ;  /* 0x00000000091d7984 */ /* 0x000fe80000000800 */
[----:B------:R-:W0:Y:S02]  /*0710*/  LDS R26, [R10] ;  /* 0x000000000a1a7984 */ /* 0x000e240000000800 */
[----:B0-----:R-:W-:Y:S01]  /*0720*/  FFMA R4, R29, R26, R28 ;  /* 0x0000001a1d047223 */ /* 0x001fe2000000001c */
[----:B------:R-:W-:Y:S06]  /*0730*/  BAR.SYNC.DEFER_BLOCKING 0x0 ;  /* 0x0000000000007b1d */ /* 0x000fec0000010000 */
[----:B------:R-:W-:Y:S05]  /*0740*/  @P1 BRA `(.L_x_47) ;  /* 0xfffffff800c81947 */ /* 0x000fea000383ffff */
.L_x_46:
        /* <DEDUP_REMOVED lines=9> */
[----:B0-----:R-:W-:-:S05]  /*07e0*/  IMAD.WIDE.U32 R20, R11, 0x4, R20 ;  /* 0x000000040b147825 */ /* 0x001fca00078e0014 */
[----:B------:R-:W2:Y:S01]  /*07f0*/  LDG.E R22, desc[UR36][R20.64] ;  /* 0x0000002414167981 */ /* 0x000ea2000c1e1900 */
[----:B-1----:R-:W-:Y:S02]  /*0800*/  IMAD.WIDE R18, R13, 0x4, R18 ;  /* 0x000000040d127825 */ /* 0x002fe400078e0212 */
[----:B------:R-:W0:Y:S03]  /*0810*/  LDC.64 R12, c[0x0][0x380] ;  /* 0x0000e000ff0c7b82 */ /* 0x000e260000000a00 */
        /* <DEDUP_REMOVED lines=39> */
.L_x_48:
        /* <DEDUP_REMOVED lines=34> */
.L_x_49:
        /* <DEDUP_REMOVED lines=15> */
.L_x_45:
[----:B------:R-:W0:Y:S08]  /*0da0*/  LDC.64 R8, c[0x0][0x390] ;  /* 0x0000e400ff087b82 */ /* 0x000e300000000a00 */
[----:B------:R-:W1:Y:S01]  /*0db0*/  LDC.64 R6, c[0x0][0x3b0] ;  /* 0x0000ec00ff067b82 */ /* 0x000e620000000a00 */
[----:B0-----:R-:W-:-:S05]  /*0dc0*/  IMAD.WIDE.U32 R8, R16, 0x4, R8 ;  /* 0x0000000410087825 */ /* 0x001fca00078e0008 */
[----:B------:R-:W2:Y:S02]  /*0dd0*/  LDG.E R3, desc[UR36][R8.64] ;  /* 0x0000002408037981 */ /* 0x000ea4000c1e1900 */
[----:B--2---:R-:W-:Y:S01]  /*0de0*/  FADD R4, R3, R4 ;  /* 0x0000000403047221 */ /* 0x004fe20000000000 */
[----:B------:R-:W-:Y:S01]  /*0df0*/  HFMA2 R21, -RZ, RZ, 0, 0 ;  /* 0x00000000ff157431 */ /* 0x000fe200000001ff */
[----:B-1----:R-:W-:-:S07]  /*0e00*/  MOV R20, 0xe20 ;  /* 0x00000e2000147802 */ /* 0x002fce0000000f00 */
[----:B------:R-:W-:Y:S05]  /*0e10*/  CALL.REL.NOINC R6 `(_Z13gemm_functionPKfS0_S0_PfiiiPFffE) ;  /* 0xfffffff006787344 */ /* 0x000fea0003c3ffff */
[----:B------:R-:W0:Y:S01]  /*0e20*/  LDC.64 R6, c[0x0][0x398] ;  /* 0x0000e600ff067b82 */ /* 0x000e220000000a00 */
[----:B------:R-:W1:Y:S02]  /*0e30*/  LDCU UR4, c[0x0][0x3a4] ;  /* 0x00007480ff0477ac */ /* 0x000e640008000800 */
[----:B-1----:R-:W-:-:S04]  /*0e40*/  IMAD R3, R16, UR4, R2 ;  /* 0x0000000410037c24 */ /* 0x002fc8000f8e0202 */
[----:B0-----:R-:W-:-:S05]  /*0e50*/  IMAD.WIDE.U32 R2, R3, 0x4, R6 ;  /* 0x0000000403027825 */ /* 0x001fca00078e0006 */
[----:B------:R-:W-:Y:S01]  /*0e60*/  STG.E desc[UR36][R2.64], R4 ;  /* 0x0000000402007986 */ /* 0x000fe2000c101924 */
[----:B------:R-:W-:Y:S05]  /*0e70*/  EXIT ;  /* 0x000000000000794d */ /* 0x000fea0003800000 */
.L_x_50:
        /* <DEDUP_REMOVED lines=16> */
.L_x_64:


//--------------------- .text._Z14dev_vec_matmulPKfS0_PfiiPFffE --------------------------
	.section	.text._Z14dev_vec_matmulPKfS0_PfiiPFffE,"ax",@progbits
	.align	128
        .global         _Z14dev_vec_matmulPKfS0_PfiiPFffE
        .type           _Z14dev_vec_matmulPKfS0_PfiiPFffE,@function
        .size           _Z14dev_vec_matmulPKfS0_PfiiPFffE,(.L_x_65 - _Z14dev_vec_matmulPKfS0_PfiiPFffE)
        .other          _Z14dev_vec_matmulPKfS0_PfiiPFffE,@"STO_CUDA_ENTRY STV_DEFAULT"
_Z14dev_vec_matmulPKfS0_PfiiPFffE:
.text._Z14dev_vec_matmulPKfS0_PfiiPFffE:
[----:B------:R-:W-:Y:S01]  /*0000*/  LDC R1, c[0x0][0x37c] ;  /* 0x0000df00ff017b82 */ /* 0x000fe20000000800 */
[----:B------:R-:W0:Y:S01]  /*0010*/  LDCU UR8, c[0x0][0x39c] ;  /* 0x00007380ff0877ac */ /* 0x000e220008000800 */
[----:B------:R-:W1:Y:S01]  /*0020*/  S2R R2, SR_TID.X ;  /* 0x0000000000027919 */ /* 0x000e620000002100 */
[----:B------:R-:W-:Y:S01]  /*0030*/  HFMA2 R4, -RZ, RZ, 0, 0 ;  /* 0x00000000ff047431 */ /* 0x000fe200000001ff */
[----:B------:R-:W2:Y:S01]  /*0040*/  LDCU.64 UR36, c[0x0][0x358] ;  /* 0x00006b00ff2477ac */ /* 0x000ea20008000a00 */
[----:B0-----:R-:W-:-:S09]  /*0050*/  UISETP.NE.AND UP0, UPT, UR8, URZ, UPT ;  /* 0x000000ff0800728c */ /* 0x001fd2000bf05270 */
[----:B--2---:R-:W-:Y:S05]  /*0060*/  BRA.U !UP0, `(.L_x_51) ;  /* 0x0000000908cc7547 */ /* 0x004fea000b800000 */
[----:B------:R-:W-:Y:S02]  /*0070*/  UISETP.GE.U32.AND UP0, UPT, UR8, 0x10, UPT ;  /* 0x000000100800788c */ /* 0x000fe4000bf06070 */
[----:B-1----:R-:W-:Y:S01]  /*0080*/  IMAD R0, R2, UR8, RZ ;  /* 0x0000000802007c24 */ /* 0x002fe2000f8e02ff */
[----:B------:R-:W-:Y:S01]  /*0090*/  MOV R4, RZ ;  /* 0x000000ff00047202 */ /* 0x000fe20000000f00 */
[----:B------:R-:W-:Y:S01]  /*00a0*/  ULOP3.LUT UP1, URZ, UR8, 0xf, URZ, 0xc0, !UPT ;  /* 0x0000000f08ff7892 */ /* 0x000fe2000f82c0ff */
[----:B------:R-:W-:Y:S02]  /*00b0*/  UMOV UR4, URZ ;  /* 0x000000ff00047c82 */ /* 0x000fe40008000000 */
[----:B------:R-:W-:Y:S01]  /*00c0*/  SHF.R.S32.HI R3, RZ, 0x1f, R0 ;  /* 0x0000001fff037819 */ /* 0x000fe20000011400 */
[----:B------:R-:W-:Y:S01]  /*00d0*/  UMOV UR5, URZ ;  /* 0x000000ff00057c82 */ /* 0x000fe20008000000 */
[----:B------:R-:W-:Y:S06]  /*00e0*/  BRA.U !UP0, `(.L_x_52) ;  /* 0x00000005081c7547 */ /* 0x000fec000b800000 */
[----:B------:R-:W0:Y:S01]  /*00f0*/  LDCU.128 UR4, c[0x0][0x380] ;  /* 0x00007000ff0477ac */ /* 0x000e220008000c00 */
[----:B------:R-:W-:Y:S02]  /*0100*/  MOV R4, RZ ;  /* 0x000000ff00047202 */ /* 0x000fe40000000f00 */
[C---:B0-----:R-:W-:Y:S01]  /*0110*/  LEA R6, P0, R0.reuse, UR4, 0x2 ;  /* 0x0000000400067c11 */ /* 0x041fe2000f8010ff */
[----:B------:R-:W-:Y:S02]  /*0120*/  UIADD3 UR6, UP0, UPT, UR6, 0x20, URZ ;  /* 0x0000002006067890 */ /* 0x000fe4000ff1e0ff */
[----:B------:R-:W-:Y:S01]  /*0130*/  ULOP3.LUT UR4, UR8, 0xfffffff0, URZ, 0xc0, !UPT ;  /* 0xfffffff008047892 */ /* 0x000fe2000f8ec0ff */
[----:B------:R-:W-:Y:S01]  /*0140*/  LEA.HI.X R7, R0, UR5, R3, 0x2, P0 ;  /* 0x0000000500077c11 */ /* 0x000fe200080f1403 */
[----:B------:R-:W-:Y:S01]  /*0150*/  UIADD3.X UR7, UPT, UPT, URZ, UR7, URZ, UP0, !UPT ;  /* 0x00000007ff077290 */ /* 0x000fe200087fe4ff */
[----:B------:R-:W-:Y:S01]  /*0160*/  IADD3 R6, P0, PT, R6, 0x20, RZ ;  /* 0x0000002006067810 */ /* 0x000fe20007f1e0ff */
[----:B------:R-:W-:Y:S01]  /*0170*/  USHF.R.S32.HI UR5, URZ, 0x1f, UR8 ;  /* 0x0000001fff057899 */ /* 0x000fe20008011408 */
[----:B------:R-:W-:-:S02]  /*0180*/  MOV R8, UR6 ;  /* 0x0000000600087c02 */ /* 0x000fc40008000f00 */
[----:B------:R-:W-:Y:S01]  /*0190*/  IADD3.X R7, PT, PT, RZ, R7, RZ, P0, !PT ;  /* 0x00000007ff077210 */ /* 0x000fe200007fe4ff */
[----:B------:R-:W-:Y:S01]  /*01a0*/  IMAD.U32 R9, RZ, RZ, UR7 ;  /* 0x00000007ff097e24 */ /* 0x000fe2000f8e00ff */
[----:B------:R-:W-:Y:S02]  /*01b0*/  UMOV UR6, UR4 ;  /* 0x0000000400067c82 */ /* 0x000fe40008000000 */
[----:B------:R-:W-:-:S05]  /*01c0*/  UMOV UR7, UR5 ;  /* 0x0000000500077c82 */ /* 0x000fca0008000000 */
.L_x_53:
[----:B------:R-:W2:Y:S04]  /*01d0*/  LDG.E R15, desc[UR36][R6.64+-0x20] ;  /* 0xffffe024060f7981 */ /* 0x000ea8000c1e1900 */
[----:B------:R-:W2:Y:S04]  /*01e0*/  LDG.E R16, desc[UR36][R8.64+-0x20] ;  /* 0xffffe02408107981 */ /* 0x000ea8000c1e1900 */
[----:B------:R-:W3:Y:S04]  /*01f0*/  LDG.E R24, desc[UR36][R6.64+-0x1c] ;  /* 0xffffe42406187981 */ /* 0x000ee8000c1e1900 */
[----:B------:R-:W3:Y:S04]  /*0200*/  LDG.E R25, desc[UR36][R8.64+-0x1c] ;  /* 0xffffe42408197981 */ /* 0x000ee8000c1e1900 */
[----:B------:R-:W4:Y:S04]  /*0210*/  LDG.E R19, desc[UR36][R6.64+-0x18] ;  /* 0xffffe82406137981 */ /* 0x000f28000c1e1900 */
[----:B------:R-:W4:Y:S04]  /*0220*/  LDG.E R18, desc[UR36][R8.64+-0x18] ;  /* 0xffffe82408127981 */ /* 0x000f28000c1e1900 */
[----:B------:R-:W5:Y:S04]  /*0230*/  LDG.E R20, desc[UR36][R6.64+-0x14] ;  /* 0xffffec2406147981 */ /* 0x000f68000c1e1900 */
        /* <DEDUP_REMOVED lines=9> */
[----:B------:R-:W5:Y:S01]  /*02d0*/  LDG.E R17, desc[UR36][R8.64] ;  /* 0x0000002408117981 */ /* 0x000f62000c1e1900 */
[----:B--2---:R-:W-:-:S03]  /*02e0*/  FFMA R15, R15, R16, R4 ;  /* 0x000000100f0f7223 */ /* 0x004fc60000000004 */
[----:B------:R-:W2:Y:S04]  /*02f0*/  LDG.E R16, desc[UR36][R6.64] ;  /* 0x0000002406107981 */ /* 0x000ea8000c1e1900 */
[----:B------:R-:W2:Y:S01]  /*0300*/  LDG.E R4, desc[UR36][R6.64+0x4] ;  /* 0x0000042406047981 */ /* 0x000ea2000c1e1900 */
[----:B---3--:R-:W-:-:S03]  /*0310*/  FFMA R24, R24, R25, R15 ;  /* 0x0000001918187223 */ /* 0x008fc6000000000f */
[----:B------:R-:W3:Y:S01]  /*0320*/  LDG.E R15, desc[UR36][R8.64+0x4] ;  /* 0x00000424080f7981 */ /* 0x000ee2000c1e1900 */
[----:B----4-:R-:W-:-:S03]  /*0330*/  FFMA R25, R19, R18, R24 ;  /* 0x0000001213197223 */ /* 0x010fc60000000018 */
[----:B------:R-:W4:Y:S04]  /*0340*/  LDG.E R18, desc[UR36][R6.64+0x8] ;  /* 0x0000082406127981 */ /* 0x000f28000c1e1900 */
[----:B------:R-:W4:Y:S01]  /*0350*/  LDG.E R19, desc[UR36][R8.64+0x8] ;  /* 0x0000082408137981 */ /* 0x000f22000c1e1900 */
[----:B-----5:R-:W-:-:S03]  /*0360*/  FFMA R25, R20, R21, R25 ;  /* 0x0000001514197223 */ /* 0x020fc60000000019 */
[----:B------:R-:W5:Y:S04]  /*0370*/  LDG.E R20, desc[UR36][R6.64+0xc] ;  /* 0x00000c2406147981 */ /* 0x000f68000c1e1900 */
[----:B------:R-:W5:Y:S01]  /*0380*/  LDG.E R21, desc[UR36][R8.64+0xc] ;  /* 0x00000c2408157981 */ /* 0x000f62000c1e1900 */
[----:B------:R-:W-:-:S03]  /*0390*/  FFMA R24, R22, R23, R25 ;  /* 0x0000001716187223 */ /* 0x000fc60000000019 */
[----:B------:R-:W5:Y:S04]  /*03a0*/  LDG.E R22, desc[UR36][R6.64+0x10] ;  /* 0x0000102406167981 */ /* 0x000f68000c1e1900 */
[----:B------:R-:W5:Y:S01]  /*03b0*/  LDG.E R23, desc[UR36][R8.64+0x10] ;  /* 0x0000102408177981 */ /* 0x000f62000c1e1900 */
[----:B------:R-:W-:-:S03]  /*03c0*/  FFMA R27, R13, R14, R24 ;  /* 0x0000000e0d1b7223 */ /* 0x000fc60000000018 */
[----:B------:R-:W5:Y:S04]  /*03d0*/  LDG.E R24, desc[UR36][R6.64+0x14] ;  /* 0x0000142406187981 */ /* 0x000f68000c1e1900 */
[----:B------:R-:W5:Y:S04]  /*03e0*/  LDG.E R25, desc[UR36][R8.64+0x14] ;  /* 0x0000142408197981 */ /* 0x000f68000c1e1900 */
[----:B------:R-:W5:Y:S01]  /*03f0*/  LDG.E R14, desc[UR36][R6.64+0x18] ;  /* 0x00001824060e7981 */ /* 0x000f62000c1e1900 */
[----:B------:R-:W-:-:S03]  /*0400*/  FFMA R26, R12, R5, R27 ;  /* 0x000000050c1a7223 */ /* 0x000fc6000000001b */
[----:B------:R-:W5:Y:S04]  /*0410*/  LDG.E R13, desc[UR36][R8.64+0x18] ;  /* 0x00001824080d7981 */ /* 0x000f68000c1e1900 */
[----:B------:R0:W5:Y:S04]  /*0420*/  LDG.E R5, desc[UR36][R6.64+0x1c] ;  /* 0x00001c2406057981 */ /* 0x000168000c1e1900 */
[----:B------:R1:W5:Y:S01]  /*0430*/  LDG.E R12, desc[UR36][R8.64+0x1c] ;  /* 0x00001c24080c7981 */ /* 0x000362000c1e1900 */
[----:B------:R-:W-:Y:S01]  /*0440*/  FFMA R11, R11, R10, R26 ;  /* 0x0000000a0b0b7223 */ /* 0x000fe2000000001a */
[----:B------:R-:W-:-:S04]  /*0450*/  UIADD3 UR6, UP0, UPT, UR6, -0x10, URZ ;  /* 0xfffffff006067890 */ /* 0x000fc8000ff1e0ff */
[----:B------:R-:W-:Y:S02]  /*0460*/  UIADD3.X UR7, UPT, UPT, UR7, -0x1, URZ, UP0, !UPT ;  /* 0xffffffff07077890 */ /* 0x000fe400087fe4ff */
[----:B------:R-:W-:-:S04]  /*0470*/  UISETP.NE.U32.AND UP0, UPT, UR6, URZ, UPT ;  /* 0x000000ff0600728c */ /* 0x000fc8000bf05070 */
[----:B------:R-:W-:Y:S01]  /*0480*/  UISETP.NE.AND.EX UP0, UPT, UR7, URZ, UPT, UP0 ;  /* 0x000000ff0700728c */ /* 0x000fe2000bf05300 */
[----:B0-----:R-:W-:Y:S02]  /*0490*/  IADD3 R6, P0, PT, R6, 0x40, RZ ;  /* 0x0000004006067810 */ /* 0x001fe40007f1e0ff */
[----:B-1----:R-:W-:Y:S02]  /*04a0*/  IADD3 R8, P1, PT, R8, 0x40, RZ ;  /* 0x0000004008087810 */ /* 0x002fe40007f3e0ff */
[----:B------:R-:W-:Y:S02]  /*04b0*/  IADD3.X R7, PT, PT, RZ, R7, RZ, P0, !PT ;  /* 0x00000007ff077210 */ /* 0x000fe400007fe4ff */
[----:B------:R-:W-:Y:S01]  /*04c0*/  IADD3.X R9, PT, PT, RZ, R9, RZ, P1, !PT ;  /* 0x00000009ff097210 */ /* 0x000fe20000ffe4ff */
[----:B--2---:R-:W-:-:S04]  /*04d0*/  FFMA R11, R16, R17, R11 ;  /* 0x00000011100b7223 */ /* 0x004fc8000000000b */
[----:B---3--:R-:W-:-:S04]  /*04e0*/  FFMA R11, R4, R15, R11 ;  /* 0x0000000f040b7223 */ /* 0x008fc8000000000b */
[----:B----4-:R-:W-:-:S04]  /*04f0*/  FFMA R11, R18, R19, R11 ;  /* 0x00000013120b7223 */ /* 0x010fc8000000000b */
[----:B-----5:R-:W-:-:S04]  /*0500*/  FFMA R11, R20, R21, R11 ;  /* 0x00000015140b7223 */ /* 0x020fc8000000000b */
[----:B------:R-:W-:-:S04]  /*0510*/  FFMA R11, R22, R23, R11 ;  /* 0x00000017160b7223 */ /* 0x000fc8000000000b */
[----:B------:R-:W-:-:S04]  /*0520*/  FFMA R11, R24, R25, R11 ;  /* 0x00000019180b7223 */ /* 0x000fc8000000000b */
[----:B------:R-:W-:-:S04]  /*0530*/  FFMA R14, R14, R13, R11 ;  /* 0x0000000d0e0e7223 */ /* 0x000fc8000000000b */
[----:B------:R-:W-:Y:S01]  /*0540*/  FFMA R4, R5, R12, R14 ;  /* 0x0000000c05047223 */ /* 0x000fe2000000000e */
[----:B------:R-:W-:Y:S06]  /*0550*/  BRA.U UP0, `(.L_x_53) ;  /* 0xfffffffd001c7547 */ /* 0x000fec000b83ffff */
.L_x_52:
        /* <DEDUP_REMOVED lines=8> */
[----:B------:R-:W0:Y:S01]  /*05e0*/  LDCU.128 UR12, c[0x0][0x380] ;  /* 0x00007000ff0c77ac */ /* 0x000e220008000c00 */
[----:B------:R-:W-:-:S04]  /*05f0*/  IADD3 R5, P0, PT, R0, UR4, RZ ;  /* 0x0000000400057c10 */ /* 0x000fc8000ff1e0ff */
[----:B------:R-:W-:Y:S01]  /*0600*/  IADD3.X R6, PT, PT, R3, UR5, RZ, P0, !PT ;  /* 0x0000000503067c10 */ /* 0x000fe200087fe4ff */
[----:B0-----:R-:W-:Y:S01]  /*0610*/  ULEA UR6, UP0, UR4, UR14, 0x2 ;  /* 0x0000000e04067291 */ /* 0x001fe2000f8010ff */
[----:B------:R-:W-:-:S03]  /*0620*/  LEA R8, P1, R5, UR12, 0x2 ;  /* 0x0000000c05087c11 */ /* 0x000fc6000f8210ff */
[----:B------:R-:W-:Y:S01]  /*0630*/  ULEA.HI.X UR7, UR4, UR15, UR5, 0x2, UP0 ;  /* 0x0000000f04077291 */ /* 0x000fe200080f1405 */
[----:B------:R-:W-:Y:S02]  /*0640*/  LEA.HI.X R9, R5, UR13, R6, 0x2, P1 ;  /* 0x0000000d05097c11 */ /* 0x000fe400088f1406 */
[----:B------:R-:W-:-:S03]  /*0650*/  MOV R6, UR6 ;  /* 0x0000000600067c02 */ /* 0x000fc60008000f00 */
[----:B------:R-:W-:Y:S01]  /*0660*/  IMAD.U32 R7, RZ, RZ, UR7 ;  /* 0x00000007ff077e24 */ /* 0x000fe2000f8e00ff */
        /* <DEDUP_REMOVED lines=16> */
[----:B------:R-:W-:-:S04]  /*0770*/  UIADD3 UR4, UP0, UPT, UR4, 0x8, URZ ;  /* 0x0000000804047890 */ /* 0x000fc8000ff1e0ff */
[----:B------:R-:W-:Y:S01]  /*0780*/  UIADD3.X UR5, UPT, UPT, URZ, UR5, URZ, UP0, !UPT ;  /* 0x00000005ff057290 */ /* 0x000fe200087fe4ff */
[----:B--2---:R-:W-:-:S04]  /*0790*/  FFMA R11, R11, R12, R4 ;  /* 0x0000000c0b0b7223 */ /* 0x004fc80000000004 */
[----:B---3--:R-:W-:-:S04]  /*07a0*/  FFMA R11, R14, R13, R11 ;  /* 0x0000000d0e0b7223 */ /* 0x008fc8000000000b */
[----:B----4-:R-:W-:-:S04]  /*07b0*/  FFMA R11, R16, R15, R11 ;  /* 0x0000000f100b7223 */ /* 0x010fc8000000000b */
[----:B-----5:R-:W-:-:S04]  /*07c0*/  FFMA R11, R18, R17, R11 ;  /* 0x00000011120b7223 */ /* 0x020fc8000000000b */
[----:B------:R-:W-:-:S04]  /*07d0*/  FFMA R11, R20, R19, R11 ;  /* 0x00000013140b7223 */ /* 0x000fc8000000000b */
[----:B------:R-:W-:-:S04]  /*07e0*/  FFMA R22, R22, R21, R11 ;  /* 0x0000001516167223 */ /* 0x000fc8000000000b */
[----:B------:R-:W-:-:S04]  /*07f0*/  FFMA R5, R5, R10, R22 ;  /* 0x0000000a05057223 */ /* 0x000fc80000000016 */
[----:B------:R-:W-:-:S07]  /*0800*/  FFMA R4, R24, R23, R5 ;  /* 0x0000001718047223 */ /* 0x000fce0000000005 */
.L_x_54:
        /* <DEDUP_REMOVED lines=16> */
[----:B------:R-:W-:Y:S01]  /*0910*/  MOV R9, UR7 ;  /* 0x0000000700097c02 */ /* 0x000fe20008000f00 */
[----:B------:R-:W2:Y:S04]  /*0920*/  LDG.E R5, desc[UR36][R6.64] ;  /* 0x0000002406057981 */ /* 0x000ea8000c1e1900 */
[----:B------:R-:W2:Y:S04]  /*0930*/  LDG.E R10, desc[UR36][R8.64] ;  /* 0x00000024080a7981 */ /* 0x000ea8000c1e1900 */
[----:B------:R-:W3:Y:S04]  /*0940*/  LDG.E R12, desc[UR36][R6.64+0x4] ;  /* 0x00000424060c7981 */ /* 0x000ee8000c1e1900 */
[----:B------:R-:W3:Y:S04]  /*0950*/  LDG.E R11, desc[UR36][R8.64+0x4] ;  /* 0x00000424080b7981 */ /* 0x000ee8000c1e1900 */
[----:B------:R-:W4:Y:S04]  /*0960*/  LDG.E R14, desc[UR36][R6.64+0x8] ;  /* 0x00000824060e7981 */ /* 0x000f28000c1e1900 */
[----:B------:R-:W4:Y:S04]  /*0970*/  LDG.E R13, desc[UR36][R8.64+0x8] ;  /* 0x00000824080d7981 */ /* 0x000f28000c1e1900 */
[----:B------:R-:W5:Y:S04]  /*0980*/  LDG.E R16, desc[UR36][R6.64+0xc] ;  /* 0x00000c2406107981 */ /* 0x000f68000c1e1900 */
[----:B------:R-:W5:Y:S01]  /*0990*/  LDG.E R15, desc[UR36][R8.64+0xc] ;  /* 0x00000c24080f7981 */ /* 0x000f62000c1e1900 */
[----:B------:R-:W-:-:S04]  /*09a0*/  UIADD3 UR4, UP0, UPT, UR4, 0x4, URZ ;  /* 0x0000000404047890 */ /* 0x000fc8000ff1e0ff */
[----:B------:R-:W-:Y:S01]  /*09b0*/  UIADD3.X UR5, UPT, UPT, URZ, UR5, URZ, UP0, !UPT ;  /* 0x00000005ff057290 */ /* 0x000fe200087fe4ff */
[----:B--2---:R-:W-:-:S04]  /*09c0*/  FFMA R5, R5, R10, R4 ;  /* 0x0000000a05057223 */ /* 0x004fc80000000004 */
[----:B---3--:R-:W-:-:S04]  /*09d0*/  FFMA R5, R12, R11, R5 ;  /* 0x0000000b0c057223 */ /* 0x008fc80000000005 */
[----:B----4-:R-:W-:-:S04]  /*09e0*/  FFMA R5, R14, R13, R5 ;  /* 0x0000000d0e057223 */ /* 0x010fc80000000005 */
[----:B-----5:R-:W-:-:S07]  /*09f0*/  FFMA R4, R16, R15, R5 ;  /* 0x0000000f10047223 */ /* 0x020fce0000000005 */
.L_x_55:
[----:B------:R-:W-:Y:S05]  /*0a00*/  BRA.U !UP1, `(.L_x_51) ;  /* 0x0000000109647547 */ /* 0x000fea000b800000 */
[----:B------:R-:W0:Y:S01]  /*0a10*/  LDCU.128 UR12, c[0x0][0x380] ;  /* 0x00007000ff0c77ac */ /* 0x000e220008000c00 */
[----:B------:R-:W-:Y:S01]  /*0a20*/  IADD3 R5, P0, PT, R0, UR4, RZ ;  /* 0x0000000400057c10 */ /* 0x000fe2000ff1e0ff */
[----:B------:R-:W-:-:S03]  /*0a30*/  ULOP3.LUT UR6, UR8, 0x3, URZ, 0xc0, !UPT ;  /* 0x0000000308067892 */ /* 0x000fc6000f8ec0ff */
[----:B------:R-:W-:Y:S02]  /*0a40*/  IADD3.X R6, PT, PT, R3, UR5, RZ, P0, !PT ;  /* 0x0000000503067c10 */ /* 0x000fe400087fe4ff */
[----:B0-----:R-:W-:Y:S01]  /*0a50*/  LEA R0, P1, R5, UR12, 0x2 ;  /* 0x0000000c05007c11 */ /* 0x001fe2000f8210ff */
[----:B------:R-:W-:-:S03]  /*0a60*/  ULEA UR7, UP0, UR4, UR14, 0x2 ;  /* 0x0000000e04077291 */ /* 0x000fc6000f8010ff */
[----:B------:R-:W-:Y:S01]  /*0a70*/  LEA.HI.X R5, R5, UR13, R6, 0x2, P1 ;  /* 0x0000000d05057c11 */ /* 0x000fe200088f1406 */
[----:B------:R-:W-:-:S03]  /*0a80*/  ULEA.HI.X UR8, UR4, UR15, UR5, 0x2, UP0 ;  /* 0x0000000f04087291 */ /* 0x000fc600080f1405 */
[----:B------:R-:W-:-:S09]  /*0a90*/  UMOV UR4, URZ ;  /* 0x000000ff00047c82 */ /* 0x000fd20008000000 */
.L_x_56:
[----:B------:R-:W-:Y:S01]  /*0aa0*/  MOV R8, UR7 ;  /* 0x0000000700087c02 */ /* 0x000fe20008000f00 */
[----:B------:R-:W-:Y:S01]  /*0ab0*/  IMAD.U32 R9, RZ, RZ, UR8 ;  /* 0x00000008ff097e24 */ /* 0x000fe2000f8e00ff */
[----:B------:R-:W-:Y:S02]  /*0ac0*/  MOV R6, R0 ;  /* 0x0000000000067202 */ /* 0x000fe40000000f00 */
[----:B------:R-:W-:Y:S02]  /*0ad0*/  MOV R7, R5 ;  /* 0x0000000500077202 */ /* 0x000fe40000000f00 */
[----:B------:R-:W2:Y:S04]  /*0ae0*/  LDG.E R8, desc[UR36][R8.64] ;  /* 0x0000002408087981 */ /* 0x000ea8000c1e1900 */
[----:B------:R-:W2:Y:S01]  /*0af0*/  LDG.E R3, desc[UR36][R6.64] ;  /* 0x0000002406037981 */ /* 0x000ea2000c1e1900 */
[----:B------:R-:W-:-:S04]  /*0b00*/  UIADD3 UR6, UP0, UPT, UR6, -0x1, URZ ;  /* 0xffffffff06067890 */ /* 0x000fc8000ff1e0ff */
[----:B------:R-:W-:Y:S02]  /*0b10*/  UIADD3.X UR4, UPT, UPT, UR4, -0x1, URZ, UP0, !UPT ;  /* 0xffffffff04047890 */ /* 0x000fe400087fe4ff */
[----:B------:R-:W-:-:S04]  /*0b20*/  UISETP.NE.U32.AND UP0, UPT, UR6, URZ, UPT ;  /* 0x000000ff0600728c */ /* 0x000fc8000bf05070 */
[----:B------:R-:W-:Y:S01]  /*0b30*/  UISETP.NE.AND.EX UP0, UPT, UR4, URZ, UPT, UP0 ;  /* 0x000000ff0400728c */ /* 0x000fe2000bf05300 */
[----:B------:R-:W-:Y:S01]  /*0b40*/  IADD3 R0, P0, PT, R0, 0x4, RZ ;  /* 0x0000000400007810 */ /* 0x000fe20007f1e0ff */
[----:B------:R-:W-:-:S03]  /*0b50*/  UIADD3 UR7, UP1, UPT, UR7, 0x4, URZ ;  /* 0x0000000407077890 */ /* 0x000fc6000ff3e0ff */
[----:B------:R-:W-:Y:S01]  /*0b60*/  IADD3.X R5, PT, PT, RZ, R5, RZ, P0, !PT ;  /* 0x00000005ff057210 */ /* 0x000fe200007fe4ff */
[----:B------:R-:W-:Y:S01]  /*0b70*/  UIADD3.X UR8, UPT, UPT, URZ, UR8, URZ, UP1, !UPT ;  /* 0x00000008ff087290 */ /* 0x000fe20008ffe4ff */
[----:B--2---:R-:W-:Y:S02]  /*0b80*/  FFMA R4, R3, R8, R4 ;  /* 0x0000000803047223 */ /* 0x004fe40000000004 */
[----:B------:R-:W-:Y:S09]  /*0b90*/  BRA.U UP0, `(.L_x_56) ;  /* 0xfffffffd00c07547 */ /* 0x000ff2000b83ffff */
.L_x_51:
[----:B------:R-:W0:Y:S01]  /*0ba0*/  LDC.64 R6, c[0x0][0x3a0] ;  /* 0x0000e800ff067b82 */ /* 0x000e220000000a00 */
[----:B------:R-:W-:Y:S02]  /*0bb0*/  MOV R20, 0xbe0 ;  /* 0x00000be000147802 */ /* 0x000fe40000000f00 */
[----:B------:R-:W-:-:S07]  /*0bc0*/  MOV R21, 0x0 ;  /* 0x0000000000157802 */ /* 0x000fce0000000f00 */
[----:B01----:R-:W-:Y:S05]  /*0bd0*/  CALL.REL.NOINC R6 `(_Z14dev_vec_matmulPKfS0_PfiiPFffE) ;  /* 0xfffffff406087344 */ /* 0x003fea0003c3ffff */
[----:B------:R-:W0:Y:S02]  /*0be0*/  LDC.64 R6, c[0x0][0x390] ;  /* 0x0000e400ff067b82 */ /* 0x000e240000000a00 */
[----:B0-----:R-:W-:-:S05]  /*0bf0*/  IMAD.WIDE.U32 R2, R2, 0x4, R6 ;  /* 0x0000000402027825 */ /* 0x001fca00078e0006 */
[----:B------:R-:W-:Y:S01]  /*0c00*/  STG.E desc[UR36][R2.64], R4 ;  /* 0x0000000402007986 */ /* 0x000fe2000c101924 */
[----:B------:R-:W-:Y:S05]  /*0c10*/  EXIT ;  /* 0x000000000000794d */ /* 0x000fea0003800000 */
.L_x_57:
        /* <DEDUP_REMOVED lines=14> */
.L_x_65:


//--------------------- .text._Z24find_delta_and_transposePfS_S_iiPFffE --------------------------
	.section	.text._Z24find_delta_and_transposePfS_S_iiPFffE,"ax",@progbits
	.align	128
        .global         _Z24find_delta_and_transposePfS_S_iiPFffE
        .type           _Z24find_delta_and_transposePfS_S_iiPFffE,@function
        .size           _Z24find_delta_and_transposePfS_S_iiPFffE,(.L_x_66 - _Z24find_delta_and_transposePfS_S_iiPFffE)
        .other          _Z24find_delta_and_transposePfS_S_iiPFffE,@"STO_CUDA_ENTRY STV_DEFAULT"
_Z24find_delta_and_transposePfS_S_iiPFffE:
.text._Z24find_delta_and_transposePfS_S_iiPFffE:
[----:B------:R-:W-:Y:S01]  /*0000*/  LDC R1, c[0x0][0x37c] ;  /* 0x0000df00ff017b82 */ /* 0x000fe20000000800 */
[----:B------:R-:W0:Y:S07]  /*0010*/  S2R R3, SR_TID.X ;  /* 0x0000000000037919 */ /* 0x000e2e0000002100 */
[----:B------:R-:W0:Y:S01]  /*0020*/  S2UR UR4, SR_CTAID.X ;  /* 0x00000000000479c3 */ /* 0x000e220000002500 */
[----:B------:R-:W1:Y:S01]  /*0030*/  LDCU.64 UR6, c[0x0][0x398] ;  /* 0x00007300ff0677ac */ /* 0x000e620008000a00 */
[----:B------:R-:W2:Y:S06]  /*0040*/  S2R R2, SR_TID.Y ;  /* 0x0000000000027919 */ /* 0x000eac0000002200 */
[----:B------:R-:W2:Y:S01]  /*0050*/  S2UR UR5, SR_CTAID.Y ;  /* 0x00000000000579c3 */ /* 0x000ea20000002600 */
[----:B0-----:R-:W-:-:S02]  /*0060*/  IADD3 R3, PT, PT, R3, UR4, RZ ;  /* 0x0000000403037c10 */ /* 0x001fc4000fffe0ff */
[----:B--2---:R-:W-:Y:S02]  /*0070*/  IADD3 R2, PT, PT, R2, UR5, RZ ;  /* 0x0000000502027c10 */ /* 0x004fe4000fffe0ff */
[----:B-1----:R-:W-:-:S03]  /*0080*/  ISETP.GE.AND P0, PT, R3, UR7, PT ;  /* 0x0000000703007c0c */ /* 0x002fc6000bf06270 */
[C---:B------:R-:W-:Y:S01]  /*0090*/  IMAD R9, R2.reuse, UR7, R3 ;  /* 0x0000000702097c24 */ /* 0x040fe2000f8e0203 */
[----:B------:R-:W-:Y:S01]  /*00a0*/  ISETP.GE.OR P0, PT, R2, UR6, P0 ;  /* 0x0000000602007c0c */ /* 0x000fe20008706670 */
[----:B------:R-:W-:-:S12]  /*00b0*/  IMAD R2, R3, UR6, R2 ;  /* 0x0000000603027c24 */ /* 0x000fd8000f8e0202 */
[----:B------:R-:W-:Y:S05]  /*00c0*/  @P0 EXIT ;  /* 0x000000000000094d */ /* 0x000fea0003800000 */
[----:B------:R-:W0:Y:S01]  /*00d0*/  LDC.64 R6, c[0x0][0x380] ;  /* 0x0000e000ff067b82 */ /* 0x000e220000000a00 */
[----:B------:R-:W1:Y:S07]  /*00e0*/  LDCU.64 UR36, c[0x0][0x358] ;  /* 0x00006b00ff2477ac */ /* 0x000e6e0008000a00 */
[----:B------:R-:W2:Y:S01]  /*00f0*/  LDC.64 R4, c[0x0][0x388] ;  /* 0x0000e200ff047b82 */ /* 0x000ea20000000a00 */
[----:B0-----:R-:W-:-:S06]  /*0100*/  IMAD.WIDE R6, R9, 0x4, R6 ;  /* 0x0000000409067825 */ /* 0x001fcc00078e0206 */
[----:B-1----:R-:W3:Y:S01]  /*0110*/  LDG.E R7, desc[UR36][R6.64] ;  /* 0x0000002406077981 */ /* 0x002ee2000c1e1900 */
[----:B--2---:R-:W-:Y:S02]  /*0120*/  IMAD.WIDE R4, R9, 0x4, R4 ;  /* 0x0000000409047825 */ /* 0x004fe400078e0204 */
[----:B------:R-:W0:Y:S04]  /*0130*/  LDC.64 R8, c[0x0][0x3a0] ;  /* 0x0000e800ff087b82 */ /* 0x000e280000000a00 */
[----:B------:R-:W3:Y:S02]  /*0140*/  LDG.E R4, desc[UR36][R4.64] ;  /* 0x0000002404047981 */ /* 0x000ee4000c1e1900 */
[----:B---3--:R-:W-:Y:S01]  /*0150*/  FADD R17, R7, -R4 ;  /* 0x8000000407117221 */ /* 0x008fe20000000000 */
[----:B------:R-:W-:Y:S01]  /*0160*/  HFMA2 R21, -RZ, RZ, 0, 0 ;  /* 0x00000000ff157431 */ /* 0x000fe200000001ff */
[----:B0-----:R-:W-:-:S07]  /*0170*/  MOV R20, 0x190 ;  /* 0x0000019000147802 */ /* 0x001fce0000000f00 */
[----:B------:R-:W-:Y:S05]  /*0180*/  CALL.REL.NOINC R8 `(_Z24find_delta_and_transposePfS_S_iiPFffE) ;  /* 0xfffffffc089c7344 */ /* 0x000fea0003c3ffff */
[----:B------:R-:W0:Y:S01]  /*0190*/  LDC.64 R6, c[0x0][0x390] ;  /* 0x0000e400ff067b82 */ /* 0x000e220000000a00 */
[----:B------:R-:W-:Y:S01]  /*01a0*/  FMUL R17, R17, R4 ;  /* 0x0000000411117220 */ /* 0x000fe20000400000 */
[----:B0-----:R-:W-:-:S05]  /*01b0*/  IMAD.WIDE R2, R2, 0x4, R6 ;  /* 0x0000000402027825 */ /* 0x001fca00078e0206 */
[----:B------:R-:W-:Y:S01]  /*01c0*/  STG.E desc[UR36][R2.64], R17 ;  /* 0x0000001102007986 */ /* 0x000fe2000c101924 */
[----:B------:R-:W-:Y:S05]  /*01d0*/  EXIT ;  /* 0x000000000000794d */ /* 0x000fea0003800000 */
.L_x_58:
        /* <DEDUP_REMOVED lines=10> */
.L_x_66:


//--------------------- .nv.shared._Z14update_weightsPfS_S_iiif --------------------------
	.section	.nv.shared._Z14update_weightsPfS_S_iiif,"aw",@nobits
	.sectionflags	@""
	.align	4
.nv.shared._Z14update_weightsPfS_S_iiif:
	.zero		1032


//--------------------- .nv.shared.reserved.0     --------------------------
	.section	.nv.shared.reserved.0,"aw",@nobits
	.weak		__nv_reservedSMEM_offset_0_alias
	.size		__nv_reservedSMEM_offset_0_alias, 0, 64
	.other		__nv_reservedSMEM_offset_0_alias,@"STO_CUDA_RESERVED_SHARED STV_DEFAULT"
__nv_reservedSMEM_offset_0_alias:
	.zero		0
	.zero		64


//--------------------- .nv.shared._Z14matmul_funcmulPKfS0_PfS1_iiiPFffE --------------------------
	.section	.nv.shared._Z14matmul_funcmulPKfS0_PfS1_iiiPFffE,"aw",@nobits
	.sectionflags	@""
	.align	4
.nv.shared._Z14matmul_funcmulPKfS0_PfS1_iiiPFffE:
	.zero		1032


//--------------------- .nv.shared._Z13gemm_functionPKfS0_S0_PfiiiPFffE --------------------------
	.section	.nv.shared._Z13gemm_functionPKfS0_S0_PfiiiPFffE,"aw",@nobits
	.sectionflags	@""
	.align	4
.nv.shared._Z13gemm_functionPKfS0_S0_PfiiiPFffE:
	.zero		1032


//--------------------- .nv.constant0._Z14update_weightsPfS_S_iiif --------------------------
	.section	.nv.constant0._Z14update_weightsPfS_S_iiif,"a",@progbits
	.sectionflags	@""
	.align	4
.nv.constant0._Z14update_weightsPfS_S_iiif:
	.zero		936


//--------------------- .nv.constant0._Z11update_biasPfS_iif --------------------------
	.section	.nv.constant0._Z11update_biasPfS_iif,"a",@progbits
	.sectionflags	@""
	.align	4
.nv.constant0._Z11update_biasPfS_iif:
	.zero		924


//--------------------- .nv.constant0._Z14matmul_funcmulPKfS0_PfS1_iiiPFffE --------------------------
	.section	.nv.constant0._Z14matmul_funcmulPKfS0_PfS1_iiiPFffE,"a",@progbits
	.sectionflags	@""
	.align	4
.nv.constant0._Z14matmul_funcmulPKfS0_PfS1_iiiPFffE:
	.zero		952


//--------------------- .nv.constant0._Z13gemm_functionPKfS0_S0_PfiiiPFffE --------------------------
	.section	.nv.constant0._Z13gemm_functionPKfS0_S0_PfiiiPFffE,"a",@progbits
	.sectionflags	@""
	.align	4
.nv.constant0._Z13gemm_functionPKfS0_S0_PfiiiPFffE:
	.zero		952


//--------------------- .nv.constant0._Z14dev_vec_matmulPKfS0_PfiiPFffE --------------------------
	.section	.nv.constant0._Z14dev_vec_matmulPKfS0_PfiiPFffE,"a",@progbits
	.sectionflags	@""
	.align	4
.nv.constant0._Z14dev_vec_matmulPKfS0_PfiiPFffE:
	.zero		936


//--------------------- .nv.constant0._Z24find_delta_and_transposePfS_S_iiPFffE --------------------------
	.section	.nv.constant0._Z24find_delta_and_transposePfS_S_iiPFffE,"a",@progbits
	.sectionflags	@""
	.align	4
.nv.constant0._Z24find_delta_and_transposePfS_S_iiPFffE:
	.zero		936


//--------------------- SYMBOLS --------------------------

	.type		.nv.reservedSmem.offset0,@object
	.size		.nv.reservedSmem.offset0,0x4
	.type		.nv.reservedSmem.cap,@object
	.size		.nv.reservedSmem.cap,0x4
